	.target	sm_90a

	.elftype	@"ET_EXEC"


//--------------------- .note.nv.tkinfo           --------------------------
	.section	.note.nv.tkinfo,"",@"SHT_NOTE"
	.sectionflags	@"SHF_NOTE_NV_TKINFO"
	.tkinfo
        /*0018*/ 	.word	0x00000002
        /*0030*/ 	.string	""
        /*0030*/ 	.string	"ptxas"
        /*0030*/ 	.string	"Cuda compilation tools, release 13.0, V13.0.88"
        /*0030*/ 	.string	"Build cuda_13.0.r13.0/compiler.36424714_0"
        /*0030*/ 	.string	"-v  -suppress-debug-info  -lineinfo  -arch sm_90a "



//--------------------- .note.nv.cuinfo           --------------------------
	.section	.note.nv.cuinfo,"",@"SHT_NOTE"
	.sectionflags	@"SHF_NOTE_NV_CUINFO"
        /*0018*/ 	.short	0x0002
        /*001a*/ 	.short	0x005a
        /*001c*/ 	.short	0x0082
	.zero		2


//--------------------- .nv.info                  --------------------------
	.section	.nv.info,"",@"SHT_CUDA_INFO"
	.align	4


	//----- nvinfo : EIATTR_REGCOUNT
	.align		4
        /*0000*/ 	.byte	0x04, 0x2f
        /*0002*/ 	.short	(.L_1 - .L_0)
	.align		4
.L_0:
        /*0004*/ 	.word	index@(gluon_wgmma)
        /*0008*/ 	.word	0x0000002a


	//----- nvinfo : EIATTR_FRAME_SIZE
	.align		4
.L_1:
        /*000c*/ 	.byte	0x04, 0x11
        /*000e*/ 	.short	(.L_3 - .L_2)
	.align		4
.L_2:
        /*0010*/ 	.word	index@(gluon_wgmma)
        /*0014*/ 	.word	0x00000000


	//----- nvinfo : EIATTR_MIN_STACK_SIZE
	.align		4
.L_3:
        /*0018*/ 	.byte	0x04, 0x12
        /*001a*/ 	.short	(.L_5 - .L_4)
	.align		4
.L_4:
        /*001c*/ 	.word	index@(gluon_wgmma)
        /*0020*/ 	.word	0x00000000
.L_5:


//--------------------- .nv.compat                --------------------------
	.section	.nv.compat,"",@"SHT_CUDA_COMPAT_INFO"
	.align	4
        /*0000*/ 	.byte	0x02, 0x09, 0x01, 0x00, 0x02, 0x02, 0x04, 0x00, 0x02, 0x05, 0x05, 0x00, 0x03, 0x07, 0x01, 0x01
        /*0010*/ 	.byte	0x02, 0x03, 0x03, 0x00, 0x02, 0x06, 0x01, 0x00, 0x04, 0x0b, 0x08, 0x00, 0x00, 0x00, 0x00, 0x00
        /*0020*/ 	.byte	0x00, 0x00, 0x00, 0x00


//--------------------- .nv.info.gluon_wgmma      --------------------------
	.section	.nv.info.gluon_wgmma,"",@"SHT_CUDA_INFO"
	.sectionflags	@""
	.align	4


	//----- nvinfo : EIATTR_CUDA_API_VERSION
	.align		4
        /*0000*/ 	.byte	0x04, 0x37
        /*0002*/ 	.short	(.L_7 - .L_6)
.L_6:
        /*0004*/ 	.word	0x00000082


	//----- nvinfo : EIATTR_KPARAM_INFO
	.align		4
.L_7:
        /*0008*/ 	.byte	0x04, 0x17
        /*000a*/ 	.short	(.L_9 - .L_8)
.L_8:
        /*000c*/ 	.word	0x00000000
        /*0010*/ 	.short	0x000a
        /*0012*/ 	.short	0x0048
        /*0014*/ 	.byte	0x00, 0xf4, 0x21, 0x00


	//----- nvinfo : EIATTR_KPARAM_INFO
	.align		4
.L_9:
        /*0018*/ 	.byte	0x04, 0x17
        /*001a*/ 	.short	(.L_11 - .L_10)
.L_10:
        /*001c*/ 	.word	0x00000000
        /*0020*/ 	.short	0x0009
        /*0022*/ 	.short	0x0040
        /*0024*/ 	.byte	0x00, 0xf4, 0x21, 0x00


	//----- nvinfo : EIATTR_KPARAM_INFO
	.align		4
.L_11:
        /*0028*/ 	.byte	0x04, 0x17
        /*002a*/ 	.short	(.L_13 - .L_12)
.L_12:
        /*002c*/ 	.word	0x00000000
        /*0030*/ 	.short	0x0008
        /*0032*/ 	.short	0x0038
        /*0034*/ 	.byte	0x00, 0xf0, 0x21, 0x00


	//----- nvinfo : EIATTR_KPARAM_INFO
	.align		4
.L_13:
        /*0038*/ 	.byte	0x04, 0x17
        /*003a*/ 	.short	(.L_15 - .L_14)
.L_14:
        /*003c*/ 	.word	0x00000000
        /*0040*/ 	.short	0x0007
        /*0042*/ 	.short	0x0030
        /*0044*/ 	.byte	0x00, 0xf0, 0x21, 0x00


	//----- nvinfo : EIATTR_KPARAM_INFO
	.align		4
.L_15:
        /*0048*/ 	.byte	0x04, 0x17
        /*004a*/ 	.short	(.L_17 - .L_16)
.L_16:
        /*004c*/ 	.word	0x00000000
        /*0050*/ 	.short	0x0006
        /*0052*/ 	.short	0x0028
        /*0054*/ 	.byte	0x00, 0xf0, 0x21, 0x00


	//----- nvinfo : EIATTR_KPARAM_INFO
	.align		4
.L_17:
        /*0058*/ 	.byte	0x04, 0x17
        /*005a*/ 	.short	(.L_19 - .L_18)
.L_18:
        /*005c*/ 	.word	0x00000000
        /*0060*/ 	.short	0x0005
        /*0062*/ 	.short	0x0020
        /*0064*/ 	.byte	0x00, 0xf0, 0x11, 0x00


	//----- nvinfo : EIATTR_KPARAM_INFO
	.align		4
.L_19:
        /*0068*/ 	.byte	0x04, 0x17
        /*006a*/ 	.short	(.L_21 - .L_20)
.L_20:
        /*006c*/ 	.word	0x00000000
        /*0070*/ 	.short	0x0004
        /*0072*/ 	.short	0x001c
        /*0074*/ 	.byte	0x00, 0xf0, 0x11, 0x00


	//----- nvinfo : EIATTR_KPARAM_INFO
	.align		4
.L_21:
        /*0078*/ 	.byte	0x04, 0x17
        /*007a*/ 	.short	(.L_23 - .L_22)
.L_22:
        /*007c*/ 	.word	0x00000000
        /*0080*/ 	.short	0x0003
        /*0082*/ 	.short	0x0018
        /*0084*/ 	.byte	0x00, 0xf0, 0x11, 0x00


	//----- nvinfo : EIATTR_KPARAM_INFO
	.align		4
.L_23:
        /*0088*/ 	.byte	0x04, 0x17
        /*008a*/ 	.short	(.L_25 - .L_24)
.L_24:
        /*008c*/ 	.word	0x00000000
        /*0090*/ 	.short	0x0002
        /*0092*/ 	.short	0x0010
        /*0094*/ 	.byte	0x00, 0xf4, 0x21, 0x00


	//----- nvinfo : EIATTR_KPARAM_INFO
	.align		4
.L_25:
        /*0098*/ 	.byte	0x04, 0x17
        /*009a*/ 	.short	(.L_27 - .L_26)
.L_26:
        /*009c*/ 	.word	0x00000000
        /*00a0*/ 	.short	0x0001
        /*00a2*/ 	.short	0x0008
        /*00a4*/ 	.byte	0x00, 0xf4, 0x21, 0x00


	//----- nvinfo : EIATTR_KPARAM_INFO
	.align		4
.L_27:
        /*00a8*/ 	.byte	0x04, 0x17
        /*00aa*/ 	.short	(.L_29 - .L_28)
.L_28:
        /*00ac*/ 	.word	0x00000000
        /*00b0*/ 	.short	0x0000
        /*00b2*/ 	.short	0x0000
        /*00b4*/ 	.byte	0x00, 0xf4, 0x21, 0x00


	//----- nvinfo : EIATTR_SPARSE_MMA_MASK
	.align		4
.L_29:
        /*00b8*/ 	.byte	0x03, 0x50
        /*00ba*/ 	.short	0x0000


	//----- nvinfo : EIATTR_MAXREG_COUNT
	.align		4
        /*00bc*/ 	.byte	0x03, 0x1b
        /*00be*/ 	.short	0x00ff


	//----- nvinfo : EIATTR_NUM_BARRIERS
	.align		4
        /*00c0*/ 	.byte	0x02, 0x4c
        /*00c2*/ 	.byte	0x01
	.zero		1


	//----- nvinfo : EIATTR_MERCURY_ISA_VERSION
	.align		4
        /*00c4*/ 	.byte	0x03, 0x5f
        /*00c6*/ 	.short	0x0101


	//----- nvinfo : EIATTR_INT_WARP_WIDE_INSTR_OFFSETS
	.align		4
        /*00c8*/ 	.byte	0x04, 0x31
        /*00ca*/ 	.short	(.L_31 - .L_30)


	//   ....[0]....
.L_30:
        /*00cc*/ 	.word	0x000012f0


	//   ....[1]....
        /*00d0*/ 	.word	0x00001310


	//   ....[2]....
        /*00d4*/ 	.word	0x00001320


	//   ....[3]....
        /*00d8*/ 	.word	0x00001400


	//   ....[4]....
        /*00dc*/ 	.word	0x00001660


	//   ....[5]....
        /*00e0*/ 	.word	0x00001670


	//   ....[6]....
        /*00e4*/ 	.word	0x000016f0


	//   ....[7]....
        /*00e8*/ 	.word	0x00001700


	//   ....[8]....
        /*00ec*/ 	.word	0x00001b30


	//   ....[9]....
        /*00f0*/ 	.word	0x00001b40


	//----- nvinfo : EIATTR_COOP_GROUP_MASK_REGIDS
	.align		4
.L_31:
        /*00f4*/ 	.byte	0x04, 0x29
        /*00f6*/ 	.short	(.L_33 - .L_32)


	//   ....[0]....
.L_32:
        /*00f8*/ 	.word	0xffffffff


	//   ....[1]....
        /*00fc*/ 	.word	0xffffffff


	//   ....[2]....
        /*0100*/ 	.word	0xffffffff


	//----- nvinfo : EIATTR_COOP_GROUP_INSTR_OFFSETS
	.align		4
.L_33:
        /*0104*/ 	.byte	0x04, 0x28
        /*0106*/ 	.short	(.L_35 - .L_34)


	//   ....[0]....
.L_34:
        /*0108*/ 	.word	0x00000150


	//   ....[1]....
        /*010c*/ 	.word	0x00000700


	//   ....[2]....
        /*0110*/ 	.word	0x00000cf0


	//----- nvinfo : EIATTR_MBARRIER_INSTR_OFFSETS
	.align		4
.L_35:
        /*0114*/ 	.byte	0x04, 0x39
        /*0116*/ 	.short	(.L_37 - .L_36)


	//   ....[0]....
.L_36:
        /*0118*/ 	.word	0x00001430
        /*011c*/ 	.word	0x000000ff
        /*0120*/ 	.word	0x00006000
        /*0124*/ 	.short	0x0100
        /*0126*/ 	.byte	0x10
	.zero		1


	//   ....[1]....
        /*0128*/ 	.word	0x00001450
        /*012c*/ 	.word	0x000000ff
        /*0130*/ 	.word	0x00006008
        /*0134*/ 	.short	0x0100
        /*0136*/ 	.byte	0x10
	.zero		1


	//   ....[2]....
        /*0138*/ 	.word	0x00001480
        /*013c*/ 	.word	0x000000ff
        /*0140*/ 	.word	0x00006010
        /*0144*/ 	.short	0x0100
        /*0146*/ 	.byte	0x10
	.zero		1


	//   ....[3]....
        /*0148*/ 	.word	0x000017e0
        /*014c*/ 	.word	0x000000ff
        /*0150*/ 	.word	0x00006000
        /*0154*/ 	.short	0x010a
        /*0156*/ 	.byte	0x21
	.zero		1


	//   ....[4]....
        /*0158*/ 	.word	0x00001a70
        /*015c*/ 	.word	0x000000ff
        /*0160*/ 	.word	0x00006000
        /*0164*/ 	.short	0x0108
        /*0166*/ 	.byte	0x10
	.zero		1


	//   ....[5]....
        /*0168*/ 	.word	0x00001b10
        /*016c*/ 	.word	0x000000ff
        /*0170*/ 	.word	0x00006008
        /*0174*/ 	.short	0x0108
        /*0176*/ 	.byte	0x10
	.zero		1


	//   ....[6]....
        /*0178*/ 	.word	0x00001b70
        /*017c*/ 	.word	0x000000ff
        /*0180*/ 	.word	0x00006010
        /*0184*/ 	.short	0x0108
        /*0186*/ 	.byte	0x10
	.zero		1


	//   ....[7]....
        /*0188*/ 	.word	0x00001c20
        /*018c*/ 	.word	0x000000ff
        /*0190*/ 	.word	0x00006000
        /*0194*/ 	.short	0x010a
        /*0196*/ 	.byte	0x21
	.zero		1


	//----- nvinfo : EIATTR_NUM_MBARRIERS
	.align		4
.L_37:
        /*0198*/ 	.byte	0x03, 0x38
        /*019a*/ 	.short	0x0003


	//----- nvinfo : EIATTR_EXIT_INSTR_OFFSETS
	.align		4
        /*019c*/ 	.byte	0x04, 0x1c
        /*019e*/ 	.short	(.L_39 - .L_38)


	//   ....[0]....
.L_38:
        /*01a0*/ 	.word	0x00001c10


	//----- nvinfo : EIATTR_REQNTID
	.align		4
.L_39:
        /*01a4*/ 	.byte	0x04, 0x10
        /*01a6*/ 	.short	(.L_41 - .L_40)
.L_40:
        /*01a8*/ 	.word	0x00000100
        /*01ac*/ 	.word	0x00000001
        /*01b0*/ 	.word	0x00000001


	//----- nvinfo : EIATTR_CRS_STACK_SIZE
	.align		4
.L_41:
        /*01b4*/ 	.byte	0x04, 0x1e
        /*01b6*/ 	.short	(.L_43 - .L_42)
.L_42:
        /*01b8*/ 	.word	0x00000000


	//----- nvinfo : EIATTR_CBANK_PARAM_SIZE
	.align		4
.L_43:
        /*01bc*/ 	.byte	0x03, 0x19
        /*01be*/ 	.short	0x0050


	//----- nvinfo : EIATTR_PARAM_CBANK
	.align		4
        /*01c0*/ 	.byte	0x04, 0x0a
        /*01c2*/ 	.short	(.L_45 - .L_44)
	.align		4
.L_44:
        /*01c4*/ 	.word	index@(.nv.constant0.gluon_wgmma)
        /*01c8*/ 	.short	0x0210
        /*01ca*/ 	.short	0x0050


	//----- nvinfo : EIATTR_SW_WAR
	.align		4
.L_45:
        /*01cc*/ 	.byte	0x04, 0x36
        /*01ce*/ 	.short	(.L_47 - .L_46)
.L_46:
        /*01d0*/ 	.word	0x00000008
.L_47:


//--------------------- .nv.callgraph             --------------------------
	.section	.nv.callgraph,"",@"SHT_CUDA_CALLGRAPH"
	.align	4
	.sectionentsize	8
	.align		4
        /*0000*/ 	.word	0x00000000
	.align		4
        /*0004*/ 	.word	0xffffffff
	.align		4
        /*0008*/ 	.word	0x00000000
	.align		4
        /*000c*/ 	.word	0xfffffffe
	.align		4
        /*0010*/ 	.word	0x00000000
	.align		4
        /*0014*/ 	.word	0xfffffffd
	.align		4
        /*0018*/ 	.word	0x00000000
	.align		4
        /*001c*/ 	.word	0xfffffffc


//--------------------- .text.gluon_wgmma         --------------------------
	.section	.text.gluon_wgmma,"ax",@progbits
	.align	128
        .global         gluon_wgmma
        .type           gluon_wgmma,@function
        .size           gluon_wgmma,(.L_x_52 - gluon_wgmma)
        .other          gluon_wgmma,@"STO_CUDA_ENTRY STV_DEFAULT"
gluon_wgmma:
.text.gluon_wgmma:
[----:B------:R-:W-:Y:S01]  /*0000*/  LDC R1, c[0x0][0x28] ;  /* 0x00000a00ff017b82 */ /* 0x000fe20000000800 */
[----:B------:R-:W1:Y:S07]  /*0010*/  S2R R0, SR_TID.X ;  /* 0x0000000000007919 */ /* 0x000e6e0000002100 */
[----:B------:R-:W2:Y:S01]  /*0020*/  S2UR UR4, SR_CgaCtaId ;  /* 0x00000000000479c3 */ /* 0x000ea20000008800 */
[----:B------:R-:W-:Y:S01]  /*0030*/  UMOV UR16, 0x400 ;  /* 0x0000040000107882 */ /* 0x000fe20000000000 */
[----:B------:R-:W-:Y:S01]  /*0040*/  ULDC UR6, c[0x0][0xc] ;  /* 0x0000030000067ab9 */ /* 0x000fe20000000800 */
[----:B------:R-:W-:Y:S01]  /*0050*/  ULDC.64 UR28, c[0x0][0x250] ;  /* 0x00009400001c7ab9 */ /* 0x000fe20000000a00 */
[----:B------:R-:W-:Y:S04]  /*0060*/  BSSY B0, `(.L_x_0) ;  /* 0x000001f000007945 */ /* 0x000fe80003800000 */
[----:B------:R-:W3:Y:S08]  /*0070*/  LDC R2, c[0x0][0x228] ;  /* 0x00008a00ff027b82 */ /* 0x000ef00000000800 */
[----:B------:R-:W4:Y:S08]  /*0080*/  LDC R7, c[0x0][0x230] ;  /* 0x00008c00ff077b82 */ /* 0x000f300000000800 */
[----:B------:R-:W-:Y:S01]  /*0090*/  S2UR UR30, SR_CTAID.Y ;  /* 0x00000000001e79c3 */ /* 0x000fe20000002600 */
[----:B--2---:R-:W-:-:S03]  /*00a0*/  ULEA UR16, UR4, UR16, 0x18 ;  /* 0x0000001004107291 */ /* 0x004fc6000f8ec03f */
[----:B------:R-:W-:Y:S01]  /*00b0*/  ULDC UR4, c[0x0][0x10] ;  /* 0x0000040000047ab9 */ /* 0x000fe20000000800 */
[----:B-1----:R-:W-:-:S03]  /*00c0*/  LOP3.LUT R6, R0, 0xff, RZ, 0xc0, !PT ;  /* 0x000000ff00067812 */ /* 0x002fc600078ec0ff */
[----:B------:R-:W1:Y:S01]  /*00d0*/  S2UR UR5, SR_CTAID.Z ;  /* 0x00000000000579c3 */ /* 0x000e620000002700 */
[----:B---3--:R-:W-:Y:S01]  /*00e0*/  VIADD R2, R2, 0xffffffff ;  /* 0xffffffff02027836 */ /* 0x008fe20000000000 */
[C---:B------:R-:W-:Y:S02]  /*00f0*/  ISETP.GE.U32.AND P0, PT, R6.reuse, 0x20, PT ;  /* 0x000000200600780c */ /* 0x040fe40003f06070 */
[C---:B------:R-:W-:Y:S02]  /*0100*/  ISETP.NE.U32.AND P2, PT, R6.reuse, RZ, PT ;  /* 0x000000ff0600720c */ /* 0x040fe40003f45070 */
[----:B------:R-:W-:Y:S02]  /*0110*/  LEA R8, R6, UR16, 0x2 ;  /* 0x0000001006087c11 */ /* 0x000fe4000f8e10ff */
[----:B------:R-:W2:Y:S01]  /*0120*/  S2UR UR31, SR_CTAID.X ;  /* 0x00000000001f79c3 */ /* 0x000ea20000002500 */
[----:B----4-:R-:W-:-:S06]  /*0130*/  VIADD R11, R7, 0xffffffff ;  /* 0xffffffff070b7836 */ /* 0x010fcc0000000000 */
[----:B------:R3:W-:Y:S01]  /*0140*/  @!P0 STS [R8], RZ ;  /* 0x000000ff08008388 */ /* 0x0007e20000000800 */
[----:B------:R-:W-:-:S03]  /*0150*/  NOP ;  /* 0x0000000000007918 */ /* 0x000fc60000000000 */
[----:B------:R3:W-:Y:S01]  /*0160*/  @!P2 STS [UR16+0x24], R2 ;  /* 0x00002402ff00a988 */ /* 0x0007e20008000810 */
[----:B-1----:R-:W-:-:S03]  /*0170*/  UIMAD UR4, UR5, UR4, UR30 ;  /* 0x00000004050472a4 */ /* 0x002fc6000f8e021e */
[----:B------:R3:W-:Y:S01]  /*0180*/  @!P2 STS [UR16+0x20], R11 ;  /* 0x0000200bff00a988 */ /* 0x0007e20008000810 */
[----:B--2---:R-:W-:-:S04]  /*0190*/  UIMAD UR4, UR4, UR6, UR31 ;  /* 0x00000006040472a4 */ /* 0x004fc8000f8e021f */
[----:B------:R-:W-:-:S03]  /*01a0*/  UIMAD UR5, UR4, 0x180, URZ ;  /* 0x00000180040578a4 */ /* 0x000fc6000f8e023f */
[----:B------:R-:W-:Y:S01]  /*01b0*/  UMOV UR4, URZ ;  /* 0x0000003f00047c82 */ /* 0x000fe20008000000 */
[----:B------:R-:W-:-:S04]  /*01c0*/  UIADD3 UR24, UP0, UR5, UR28, URZ ;  /* 0x0000001c05187290 */ /* 0x000fc8000ff1e03f */
[----:B------:R-:W-:Y:S01]  /*01d0*/  ULEA.HI.X.SX32 UR25, UR5, UR29, 0x1, UP0 ;  /* 0x0000001d05197291 */ /* 0x000fe200080f0e3f */
[----:B---3--:R-:W-:Y:S11]  /*01e0*/  @P2 BRA `(.L_x_1) ;  /* 0x0000000000182947 */ /* 0x008ff60003800000 */
[----:B------:R-:W1:Y:S01]  /*01f0*/  LDS R3, [UR16+0x8] ;  /* 0x00000810ff037984 */ /* 0x000e620008000800 */
[----:B------:R-:W2:Y:S01]  /*0200*/  LDC.64 R12, c[0x0][0x210] ;  /* 0x00008400ff0c7b82 */ /* 0x000ea20000000a00 */
[----:B------:R-:W-:Y:S02]  /*0210*/  IMAD.MOV.U32 R4, RZ, RZ, 0x70 ;  /* 0x00000070ff047424 */ /* 0x000fe400078e00ff */
[----:B--2---:R2:W-:Y:S03]  /*0220*/  STS.64 [UR16], R12 ;  /* 0x0000000cff007988 */ /* 0x0045e60008000a10 */
[----:B-1----:R-:W-:-:S05]  /*0230*/  LOP3.LUT R3, R3, 0x10, R4, 0xd8, !PT ;  /* 0x0000001003037812 */ /* 0x002fca00078ed804 */
[----:B------:R2:W-:Y:S02]  /*0240*/  STS [UR16+0x8], R3 ;  /* 0x00000803ff007988 */ /* 0x0005e40008000810 */
.L_x_1:
[----:B------:R-:W-:Y:S05]  /*0250*/  BSYNC B0 ;  /* 0x0000000000007941 */ /* 0x000fea0003800000 */
.L_x_0:
[----:B------:R-:W-:Y:S04]  /*0260*/  BSSY B0, `(.L_x_2) ;  /* 0x000000a000007945 */ /* 0x000fe80003800000 */
[----:B------:R-:W-:Y:S05]  /*0270*/  @P2 BRA `(.L_x_3) ;  /* 0x0000000000202947 */ /* 0x000fea0003800000 */
[----:B--2---:R-:W1:Y:S01]  /*0280*/  LDS R3, [UR16+0x34] ;  /* 0x00003410ff037984 */ /* 0x004e620008000800 */
[----:B------:R-:W-:Y:S02]  /*0290*/  IMAD.MOV.U32 R4, RZ, RZ, 0x1f000000 ;  /* 0x1f000000ff047424 */ /* 0x000fe400078e00ff */
[----:B------:R-:W-:Y:S01]  /*02a0*/  @!P2 IMAD.MOV.U32 R5, RZ, RZ, 0x3f ;  /* 0x0000003fff05a424 */ /* 0x000fe200078e00ff */
[----:B------:R-:W2:Y:S02]  /*02b0*/  @!P2 LDS R10, [UR16+0x38] ;  /* 0x00003810ff0aa984 */ /* 0x000ea40008000800 */
[----:B-1----:R-:W-:Y:S02]  /*02c0*/  LOP3.LUT R3, R3, 0xff000000, R4, 0xb8, !PT ;  /* 0xff00000003037812 */ /* 0x002fe400078eb804 */
[----:B--2---:R-:W-:-:S03]  /*02d0*/  @!P2 LOP3.LUT R4, R10, 0xff, R5, 0xb8, !PT ;  /* 0x000000ff0a04a812 */ /* 0x004fc600078eb805 */
[----:B------:R1:W-:Y:S04]  /*02e0*/  STS [UR16+0x34], R3 ;  /* 0x00003403ff007988 */ /* 0x0003e80008000810 */
[----:B------:R1:W-:Y:S02]  /*02f0*/  @!P2 STS [UR16+0x38], R4 ;  /* 0x00003804ff00a988 */ /* 0x0003e40008000810 */
.L_x_3:
[----:B------:R-:W-:Y:S05]  /*0300*/  BSYNC B0 ;  /* 0x0000000000007941 */ /* 0x000fea0003800000 */
.L_x_2:
[----:B------:R-:W-:Y:S04]  /*0310*/  BSSY B0, `(.L_x_4) ;  /* 0x000000e000007945 */ /* 0x000fe80003800000 */
[----:B------:R-:W-:Y:S05]  /*0320*/  @P2 BRA `(.L_x_5) ;  /* 0x0000000000302947 */ /* 0x000fea0003800000 */
[----:B-1----:R-:W1:Y:S01]  /*0330*/  LDS R4, [UR16+0x34] ;  /* 0x00003410ff047984 */ /* 0x002e620008000800 */
[----:B--2---:R-:W2:Y:S03]  /*0340*/  LDC.64 R12, c[0x0][0x238] ;  /* 0x00008e00ff0c7b82 */ /* 0x004ea60000000a00 */
[----:B------:R-:W3:Y:S01]  /*0350*/  LDS R3, [UR16+0x1c] ;  /* 0x00001c10ff037984 */ /* 0x000ee20008000800 */
[C---:B--2---:R-:W-:Y:S01]  /*0360*/  SHF.L.U64.HI R10, R12.reuse, 0x1, R13 ;  /* 0x000000010c0a7819 */ /* 0x044fe2000001020d */
[----:B------:R-:W-:-:S03]  /*0370*/  IMAD.SHL.U32 R5, R12, 0x2, RZ ;  /* 0x000000020c057824 */ /* 0x000fc600078e00ff */
[--C-:B------:R-:W-:Y:S02]  /*0380*/  SHF.R.U32.HI R12, RZ, 0x4, R10.reuse ;  /* 0x00000004ff0c7819 */ /* 0x100fe4000001160a */
[----:B------:R-:W-:-:S05]  /*0390*/  SHF.R.U64 R5, R5, 0x4, R10 ;  /* 0x0000000405057819 */ /* 0x000fca000000120a */
[----:B------:R4:W-:Y:S01]  /*03a0*/  STS [UR16+0xc], R5 ;  /* 0x00000c05ff007988 */ /* 0x0009e20008000810 */
[----:B-1----:R-:W-:Y:S02]  /*03b0*/  LOP3.LUT R4, R4, 0x7, RZ, 0xb8, !PT ;  /* 0x0000000704047812 */ /* 0x002fe400078eb8ff */
[----:B---3--:R-:W-:-:S03]  /*03c0*/  LOP3.LUT R3, R3, 0xf, R12, 0xb8, !PT ;  /* 0x0000000f03037812 */ /* 0x008fc600078eb80c */
[----:B------:R4:W-:Y:S04]  /*03d0*/  STS [UR16+0x34], R4 ;  /* 0x00003404ff007988 */ /* 0x0009e80008000810 */
[----:B------:R4:W-:Y:S02]  /*03e0*/  STS [UR16+0x1c], R3 ;  /* 0x00001c03ff007988 */ /* 0x0009e40008000810 */
.L_x_5:
[----:B------:R-:W-:Y:S05]  /*03f0*/  BSYNC B0 ;  /* 0x0000000000007941 */ /* 0x000fea0003800000 */
.L_x_4:
[----:B------:R-:W-:Y:S04]  /*0400*/  BSSY B1, `(.L_x_6) ;  /* 0x000001a000017945 */ /* 0x000fe80003800000 */
[----:B------:R-:W-:Y:S04]  /*0410*/  BSSY B0, `(.L_x_7) ;  /* 0x0000015000007945 */ /* 0x000fe80003800000 */
[----:B------:R-:W-:Y:S05]  /*0420*/  @P2 BRA `(.L_x_8) ;  /* 0x0000000000202947 */ /* 0x000fea0003800000 */
[----:B-12-4-:R-:W1:Y:S02]  /*0430*/  LDS R3, [UR16+0x34] ;  /* 0x00003410ff037984 */ /* 0x016e640008000800 */
[----:B-1----:R-:W-:-:S05]  /*0440*/  LOP3.LUT R3, R3, 0x38, RZ, 0xb8, !PT ;  /* 0x0000003803037812 */ /* 0x002fca00078eb8ff */
[----:B------:R1:W-:Y:S01]  /*0450*/  STS [UR16+0x34], R3 ;  /* 0x00003403ff007988 */ /* 0x0003e20008000810 */
[----:B------:R-:W-:Y:S05]  /*0460*/  @P2 BRA `(.L_x_9) ;  /* 0x0000000000202947 */ /* 0x000fea0003800000 */
[----:B-1----:R-:W1:Y:S01]  /*0470*/  LDS R3, [UR16+0x8] ;  /* 0x00000810ff037984 */ /* 0x002e620008000800 */
[----:B------:R-:W-:-:S05]  /*0480*/  IMAD.MOV.U32 R4, RZ, RZ, 0x780 ;  /* 0x00000780ff047424 */ /* 0x000fca00078e00ff */
[----:B-1----:R-:W-:-:S05]  /*0490*/  LOP3.LUT R3, R3, 0x300, R4, 0xd8, !PT ;  /* 0x0000030003037812 */ /* 0x002fca00078ed804 */
[----:B------:R3:W-:Y:S02]  /*04a0*/  STS [UR16+0x8], R3 ;  /* 0x00000803ff007988 */ /* 0x0007e40008000810 */
.L_x_8:
[----:B------:R-:W-:Y:S05]  /*04b0*/  @P2 BRA `(.L_x_10) ;  /* 0x0000000000282947 */ /* 0x000fea0003800000 */
[----:B-1234-:R-:W1:Y:S02]  /*04c0*/  LDS R3, [UR16+0x8] ;  /* 0x00000810ff037984 */ /* 0x01ee640008000800 */
[----:B-1----:R-:W-:-:S05]  /*04d0*/  LOP3.LUT R3, R3, 0x1800, RZ, 0xb8, !PT ;  /* 0x0000180003037812 */ /* 0x002fca00078eb8ff */
[----:B------:R2:W-:Y:S02]  /*04e0*/  STS [UR16+0x8], R3 ;  /* 0x00000803ff007988 */ /* 0x0005e40008000810 */
.L_x_9:
[----:B------:R-:W-:Y:S05]  /*04f0*/  @P2 BREAK B0 ;  /* 0x0000000000002942 */ /* 0x000fea0003800000 */
[----:B------:R-:W-:Y:S05]  /*0500*/  @P2 BRA `(.L_x_11) ;  /* 0x0000000000242947 */ /* 0x000fea0003800000 */
[----:B------:R-:W3:Y:S01]  /*0510*/  LDS R4, [UR16+0x8] ;  /* 0x00000810ff047984 */ /* 0x000ee20008000800 */
[----:B-12---:R-:W-:-:S05]  /*0520*/  IMAD.MOV.U32 R3, RZ, RZ, 0x6000 ;  /* 0x00006000ff037424 */ /* 0x006fca00078e00ff */
[----:B---3--:R-:W-:-:S04]  /*0530*/  LOP3.LUT R3, R4, 0x4000, R3, 0xd8, !PT ;  /* 0x0000400004037812 */ /* 0x008fc800078ed803 */
[----:B------:R-:W-:-:S05]  /*0540*/  LOP3.LUT R3, R3, 0x400000, RZ, 0xb8, !PT ;  /* 0x0040000003037812 */ /* 0x000fca00078eb8ff */
[----:B------:R5:W-:Y:S02]  /*0550*/  STS [UR16+0x8], R3 ;  /* 0x00000803ff007988 */ /* 0x000be40008000810 */
.L_x_10:
[----:B------:R-:W-:Y:S05]  /*0560*/  BSYNC B0 ;  /* 0x0000000000007941 */ /* 0x000fea0003800000 */
.L_x_7:
[----:B-12345:R-:W1:Y:S02]  /*0570*/  @!P2 LDS R3, [UR16+0x8] ;  /* 0x00000810ff03a984 */ /* 0x03ee640008000800 */
[----:B-1----:R-:W-:-:S05]  /*0580*/  @!P2 LOP3.LUT R3, R3, 0x8000, RZ, 0xb8, !PT ;  /* 0x000080000303a812 */ /* 0x002fca00078eb8ff */
[----:B------:R3:W-:Y:S02]  /*0590*/  @!P2 STS [UR16+0x8], R3 ;  /* 0x00000803ff00a988 */ /* 0x0007e40008000810 */
.L_x_11:
[----:B------:R-:W-:Y:S05]  /*05a0*/  BSYNC B1 ;  /* 0x0000000000017941 */ /* 0x000fea0003800000 */
.L_x_6:
[----:B------:R-:W-:Y:S05]  /*05b0*/  WARPSYNC.ALL ;  /* 0x0000000000007948 */ /* 0x000fea0003800000 */
[----:B------:R-:W-:Y:S05]  /*05c0*/  @P0 BRA `(.L_x_12) ;  /* 0x0000000000280947 */ /* 0x000fea0003800000 */
[----:B-123--:R-:W1:Y:S01]  /*05d0*/  S2R R3, SR_LANEID ;  /* 0x0000000000037919 */ /* 0x00ee620000000000 */
[----:B------:R-:W-:Y:S05]  /*05e0*/  WARPSYNC.ALL ;  /* 0x0000000000007948 */ /* 0x000fea0003800000 */
[----:B-1----:R-:W-:-:S05]  /*05f0*/  IMAD.SHL.U32 R3, R3, 0x4, RZ ;  /* 0x0000000403037824 */ /* 0x002fca00078e00ff */
[----:B------:R-:W1:Y:S01]  /*0600*/  LDS R9, [R3+UR16] ;  /* 0x0000001003097984 */ /* 0x000e620008000800 */
[----:B------:R-:W-:-:S05]  /*0610*/  IADD3 R4, P1, R3, UR24, RZ ;  /* 0x0000001803047c10 */ /* 0x000fca000ff3e0ff */
[----:B------:R-:W-:-:S05]  /*0620*/  IMAD.X R5, RZ, RZ, UR25, P1 ;  /* 0x00000019ff057e24 */ /* 0x000fca00088e06ff */
[----:B-1----:R4:W5:Y:S01]  /*0630*/  ATOMG.E.EXCH.STRONG.GPU PT, RZ, [R4], R9 ;  /* 0x0000000904ff73a8 */ /* 0x00296200041ee100 */
[----:B------:R-:W-:-:S04]  /*0640*/  DEPBAR {5,4,3,2,1,0} ;  /* 0x0000003f0000791a */ /* 0x000fc80000000000 */
[----:B------:R4:W-:Y:S01]  /*0650*/  UTMACCTL.IV [UR24] ;  /* 0x00000000180079b9 */ /* 0x0009e20008000000 */
[----:B------:R-:W-:Y:S01]  /*0660*/  NOP ;  /* 0x0000000000007918 */ /* 0x000fe20000000000 */
.L_x_12:
[----:B------:R-:W-:Y:S05]  /*0670*/  @P0 BRA `(.L_x_13) ;  /* 0x00000000000c0947 */ /* 0x000fea0003800000 */
[----:B------:R0:W-:Y:S01]  /*0680*/  UTMACMDFLUSH ;  /* 0x00000000000079b7 */ /* 0x0001e20000000000 */
[----:B------:R-:W-:Y:S05]  /*0690*/  @P0 BRA `(.L_x_13) ;  /* 0x0000000000040947 */ /* 0x000fea0003800000 */
[----:B------:R-:W-:-:S04]  /*06a0*/  DEPBAR.LE SB0, 0x0 ;  /* 0x000080000000791a */ /* 0x000fc80000000000 */
.L_x_13:
[----:B------:R-:W-:Y:S05]  /*06b0*/  WARPSYNC.ALL ;  /* 0x0000000000007948 */ /* 0x000fea0003800000 */
[----:B-----5:R-:W-:Y:S06]  /*06c0*/  BAR.SYNC.DEFER_BLOCKING 0x0 ;  /* 0x0000000000007b1d */ /* 0x020fec0000010000 */
[----:B------:R-:W-:Y:S02]  /*06d0*/  BSSY B1, `(.L_x_14) ;  /* 0x000000b000017945 */ /* 0x000fe40003800000 */
[----:B------:R-:W-:Y:S06]  /*06e0*/  BAR.SYNC.DEFER_BLOCKING 0x0 ;  /* 0x0000000000007b1d */ /* 0x000fec0000010000 */
[----:B------:R5:W-:Y:S01]  /*06f0*/  @!P0 STS [R8], RZ ;  /* 0x000000ff08008388 */ /* 0x000be20000000800 */
[----:B------:R-:W-:Y:S01]  /*0700*/  NOP ;  /* 0x0000000000007918 */ /* 0x000fe20000000000 */
[----:B------:R-:W-:Y:S05]  /*0710*/  @P2 BRA `(.L_x_15) ;  /* 0x0000000000182947 */ /* 0x000fea0003800000 */
[----:B-123--:R-:W1:Y:S01]  /*0720*/  LDS R3, [UR16+0x8] ;  /* 0x00000810ff037984 */ /* 0x00ee620008000800 */
[----:B------:R-:W2:Y:S01]  /*0730*/  LDC.64 R12, c[0x0][0x218] ;  /* 0x00008600ff0c7b82 */ /* 0x000ea20000000a00 */
[----:B----4-:R-:W-:Y:S02]  /*0740*/  IMAD.MOV.U32 R4, RZ, RZ, 0x70 ;  /* 0x00000070ff047424 */ /* 0x010fe400078e00ff */
[----:B--2---:R2:W-:Y:S03]  /*0750*/  STS.64 [UR16], R12 ;  /* 0x0000000cff007988 */ /* 0x0045e60008000a10 */
[----:B-1----:R-:W-:-:S05]  /*0760*/  LOP3.LUT R3, R3, 0x10, R4, 0xd8, !PT ;  /* 0x0000001003037812 */ /* 0x002fca00078ed804 */
[----:B------:R2:W-:Y:S02]  /*0770*/  STS [UR16+0x8], R3 ;  /* 0x00000803ff007988 */ /* 0x0005e40008000810 */
.L_x_15:
[----:B----4-:R-:W-:Y:S05]  /*0780*/  BSYNC B1 ;  /* 0x0000000000017941 */ /* 0x010fea0003800000 */
.L_x_14:
[----:B------:R-:W-:Y:S04]  /*0790*/  BSSY B2, `(.L_x_16) ;  /* 0x000000f000027945 */ /* 0x000fe80003800000 */
[----:B------:R-:W-:Y:S04]  /*07a0*/  BSSY B1, `(.L_x_17) ;  /* 0x000000c000017945 */ /* 0x000fe80003800000 */
[----:B------:R-:W-:Y:S05]  /*07b0*/  @P2 BRA `(.L_x_18) ;  /* 0x0000000000282947 */ /* 0x000fea0003800000 */
[----:B-123--:R-:W1:Y:S01]  /*07c0*/  LDS R3, [UR16+0x34] ;  /* 0x00003410ff037984 */ /* 0x00ee620008000800 */
[----:B------:R-:W-:Y:S01]  /*07d0*/  IMAD.MOV.U32 R4, RZ, RZ, 0x1f000000 ;  /* 0x1f000000ff047424 */ /* 0x000fe200078e00ff */
[----:B------:R-:W-:Y:S05]  /*07e0*/  @P2 BREAK B1 ;  /* 0x0000000000012942 */ /* 0x000fea0003800000 */
[----:B-1----:R-:W-:-:S05]  /*07f0*/  LOP3.LUT R3, R3, 0xff000000, R4, 0xb8, !PT ;  /* 0xff00000003037812 */ /* 0x002fca00078eb804 */
[----:B------:R1:W-:Y:S01]  /*0800*/  STS [UR16+0x34], R3 ;  /* 0x00003403ff007988 */ /* 0x0003e20008000810 */
[----:B------:R-:W-:Y:S05]  /*0810*/  @P2 BRA `(.L_x_19) ;  /* 0x0000000000182947 */ /* 0x000fea0003800000 */
[----:B-1----:R-:W1:Y:S01]  /*0820*/  LDS R3, [UR16+0x38] ;  /* 0x00003810ff037984 */ /* 0x002e620008000800 */
[----:B------:R-:W-:-:S05]  /*0830*/  IMAD.MOV.U32 R4, RZ, RZ, 0x3f ;  /* 0x0000003fff047424 */ /* 0x000fca00078e00ff */
[----:B-1----:R-:W-:-:S05]  /*0840*/  LOP3.LUT R3, R3, 0xff, R4, 0xb8, !PT ;  /* 0x000000ff03037812 */ /* 0x002fca00078eb804 */
[----:B------:R4:W-:Y:S02]  /*0850*/  STS [UR16+0x38], R3 ;  /* 0x00003803ff007988 */ /* 0x0009e40008000810 */
.L_x_18:
[----:B------:R-:W-:Y:S05]  /*0860*/  BSYNC B1 ;  /* 0x0000000000017941 */ /* 0x000fea0003800000 */
.L_x_17:
[----:B------:R1:W-:Y:S02]  /*0870*/  @!P2 STS [UR16+0x20], R11 ;  /* 0x0000200bff00a988 */ /* 0x0003e40008000810 */
.L_x_19:
[----:B------:R-:W-:Y:S05]  /*0880*/  BSYNC B2 ;  /* 0x0000000000027941 */ /* 0x000fea0003800000 */
.L_x_16:
[----:B------:R-:W-:Y:S05]  /*0890*/  WARPSYNC.ALL ;  /* 0x0000000000007948 */ /* 0x000fea0003800000 */
[----:B-1234-:R-:W1:Y:S01]  /*08a0*/  LDC R3, c[0x0][0x22c] ;  /* 0x00008b00ff037b82 */ /* 0x01ee620000000800 */
[----:B------:R-:W-:Y:S01]  /*08b0*/  BSSY B2, `(.L_x_20) ;  /* 0x0000010000027945 */ /* 0x000fe20003800000 */
[----:B-1----:R-:W-:-:S05]  /*08c0*/  VIADD R3, R3, 0xffffffff ;  /* 0xffffffff03037836 */ /* 0x002fca0000000000 */
[----:B------:R1:W-:Y:S01]  /*08d0*/  @!P2 STS [UR16+0x24], R3 ;  /* 0x00002403ff00a988 */ /* 0x0003e20008000810 */
[----:B------:R-:W-:Y:S05]  /*08e0*/  @P2 BRA `(.L_x_21) ;  /* 0x0000000000302947 */ /* 0x000fea0003800000 */
[----:B------:R-:W2:Y:S01]  /*08f0*/  LDS R5, [UR16+0x34] ;  /* 0x00003410ff057984 */ /* 0x000ea20008000800 */
[----:B------:R-:W3:Y:S03]  /*0900*/  LDC.64 R12, c[0x0][0x240] ;  /* 0x00009000ff0c7b82 */ /* 0x000ee60000000a00 */
[----:B------:R-:W4:Y:S01]  /*0910*/  LDS R4, [UR16+0x1c] ;  /* 0x00001c10ff047984 */ /* 0x000f220008000800 */
[C---:B---3--:R-:W-:Y:S01]  /*0920*/  SHF.L.U64.HI R10, R12.reuse, 0x1, R13 ;  /* 0x000000010c0a7819 */ /* 0x048fe2000001020d */
[----:B------:R-:W-:-:S03]  /*0930*/  IMAD.SHL.U32 R9, R12, 0x2, RZ ;  /* 0x000000020c097824 */ /* 0x000fc600078e00ff */
[--C-:B------:R-:W-:Y:S02]  /*0940*/  SHF.R.U32.HI R11, RZ, 0x4, R10.reuse ;  /* 0x00000004ff0b7819 */ /* 0x100fe4000001160a */
[----:B------:R-:W-:-:S05]  /*0950*/  SHF.R.U64 R9, R9, 0x4, R10 ;  /* 0x0000000409097819 */ /* 0x000fca000000120a */
[----:B------:R3:W-:Y:S01]  /*0960*/  STS [UR16+0xc], R9 ;  /* 0x00000c09ff007988 */ /* 0x0007e20008000810 */
[----:B--2---:R-:W-:Y:S02]  /*0970*/  LOP3.LUT R5, R5, 0x7, RZ, 0xb8, !PT ;  /* 0x0000000705057812 */ /* 0x004fe400078eb8ff */
[----:B----4-:R-:W-:-:S03]  /*0980*/  LOP3.LUT R4, R4, 0xf, R11, 0xb8, !PT ;  /* 0x0000000f04047812 */ /* 0x010fc600078eb80b */
[----:B------:R3:W-:Y:S04]  /*0990*/  STS [UR16+0x34], R5 ;  /* 0x00003405ff007988 */ /* 0x0007e80008000810 */
[----:B------:R3:W-:Y:S02]  /*09a0*/  STS [UR16+0x1c], R4 ;  /* 0x00001c04ff007988 */ /* 0x0007e40008000810 */
.L_x_21:
[----:B------:R-:W-:Y:S05]  /*09b0*/  BSYNC B2 ;  /* 0x0000000000027941 */ /* 0x000fea0003800000 */
.L_x_20:
[----:B------:R-:W-:Y:S04]  /*09c0*/  BSSY B3, `(.L_x_22) ;  /* 0x000001a000037945 */ /* 0x000fe80003800000 */
[----:B------:R-:W-:Y:S04]  /*09d0*/  BSSY B2, `(.L_x_23) ;  /* 0x0000015000027945 */ /* 0x000fe80003800000 */
[----:B------:R-:W-:Y:S05]  /*09e0*/  @P2 BRA `(.L_x_24) ;  /* 0x0000000000202947 */ /* 0x000fea0003800000 */
[----:B---3--:R-:W2:Y:S02]  /*09f0*/  LDS R4, [UR16+0x34] ;  /* 0x00003410ff047984 */ /* 0x008ea40008000800 */
[----:B--2---:R-:W-:-:S05]  /*0a00*/  LOP3.LUT R4, R4, 0x38, RZ, 0xb8, !PT ;  /* 0x0000003804047812 */ /* 0x004fca00078eb8ff */
[----:B------:R2:W-:Y:S01]  /*0a10*/  STS [UR16+0x34], R4 ;  /* 0x00003404ff007988 */ /* 0x0005e20008000810 */
[----:B------:R-:W-:Y:S05]  /*0a20*/  @P2 BRA `(.L_x_25) ;  /* 0x0000000000202947 */ /* 0x000fea0003800000 */
[----:B--2---:R-:W2:Y:S01]  /*0a30*/  LDS R4, [UR16+0x8] ;  /* 0x00000810ff047984 */ /* 0x004ea20008000800 */
[----:B------:R-:W-:-:S05]  /*0a40*/  IMAD.MOV.U32 R5, RZ, RZ, 0x780 ;  /* 0x00000780ff057424 */ /* 0x000fca00078e00ff */
[----:B--2---:R-:W-:-:S05]  /*0a50*/  LOP3.LUT R4, R4, 0x300, R5, 0xd8, !PT ;  /* 0x0000030004047812 */ /* 0x004fca00078ed805 */
[----:B------:R2:W-:Y:S02]  /*0a60*/  STS [UR16+0x8], R4 ;  /* 0x00000804ff007988 */ /* 0x0005e40008000810 */
.L_x_24:
[----:B------:R-:W-:Y:S05]  /*0a70*/  @P2 BRA `(.L_x_26) ;  /* 0x0000000000282947 */ /* 0x000fea0003800000 */
[----:B--23--:R-:W2:Y:S02]  /*0a80*/  LDS R4, [UR16+0x8] ;  /* 0x00000810ff047984 */ /* 0x00cea40008000800 */
[----:B--2---:R-:W-:-:S05]  /*0a90*/  LOP3.LUT R4, R4, 0x1800, RZ, 0xb8, !PT ;  /* 0x0000180004047812 */ /* 0x004fca00078eb8ff */
[----:B------:R3:W-:Y:S02]  /*0aa0*/  STS [UR16+0x8], R4 ;  /* 0x00000804ff007988 */ /* 0x0007e40008000810 */
.L_x_25:
[----:B------:R-:W-:Y:S05]  /*0ab0*/  @P2 BREAK B2 ;  /* 0x0000000000022942 */ /* 0x000fea0003800000 */
[----:B------:R-:W-:Y:S05]  /*0ac0*/  @P2 BRA `(.L_x_27) ;  /* 0x0000000000242947 */ /* 0x000fea0003800000 */
[----:B--23--:R-:W2:Y:S01]  /*0ad0*/  LDS R4, [UR16+0x8] ;  /* 0x00000810ff047984 */ /* 0x00cea20008000800 */
[----:B------:R-:W-:-:S05]  /*0ae0*/  IMAD.MOV.U32 R5, RZ, RZ, 0x6000 ;  /* 0x00006000ff057424 */ /* 0x000fca00078e00ff */
[----:B--2---:R-:W-:-:S04]  /*0af0*/  LOP3.LUT R4, R4, 0x4000, R5, 0xd8, !PT ;  /* 0x0000400004047812 */ /* 0x004fc800078ed805 */
[----:B------:R-:W-:-:S05]  /*0b00*/  LOP3.LUT R4, R4, 0x400000, RZ, 0xb8, !PT ;  /* 0x0040000004047812 */ /* 0x000fca00078eb8ff */
[----:B------:R4:W-:Y:S02]  /*0b10*/  STS [UR16+0x8], R4 ;  /* 0x00000804ff007988 */ /* 0x0009e40008000810 */
.L_x_26:
[----:B------:R-:W-:Y:S05]  /*0b20*/  BSYNC B2 ;  /* 0x0000000000027941 */ /* 0x000fea0003800000 */
.L_x_23:
[----:B--234-:R-:W2:Y:S02]  /*0b30*/  @!P2 LDS R4, [UR16+0x8] ;  /* 0x00000810ff04a984 */ /* 0x01cea40008000800 */
[----:B--2---:R-:W-:-:S05]  /*0b40*/  @!P2 LOP3.LUT R4, R4, 0x8000, RZ, 0xb8, !PT ;  /* 0x000080000404a812 */ /* 0x004fca00078eb8ff */
[----:B------:R4:W-:Y:S02]  /*0b50*/  @!P2 STS [UR16+0x8], R4 ;  /* 0x00000804ff00a988 */ /* 0x0009e40008000810 */
.L_x_27:
[----:B------:R-:W-:Y:S05]  /*0b60*/  BSYNC B3 ;  /* 0x0000000000037941 */ /* 0x000fea0003800000 */
.L_x_22:
[----:B------:R-:W-:Y:S05]  /*0b70*/  WARPSYNC.ALL ;  /* 0x0000000000007948 */ /* 0x000fea0003800000 */
[----:B------:R-:W-:-:S04]  /*0b80*/  UIADD3 UR27, UR5, 0x80, URZ ;  /* 0x00000080051b7890 */ /* 0x000fc8000fffe03f */
[----:B------:R-:W-:-:S04]  /*0b90*/  UIADD3 UR26, UP0, UR27, UR28, URZ ;  /* 0x0000001c1b1a7290 */ /* 0x000fc8000ff1e03f */
[----:B------:R-:W-:Y:S01]  /*0ba0*/  ULEA.HI.X.SX32 UR27, UR27, UR29, 0x1, UP0 ;  /* 0x0000001d1b1b7291 */ /* 0x000fe200080f0e3f */
[----:B------:R-:W-:Y:S11]  /*0bb0*/  @P0 BRA `(.L_x_28) ;  /* 0x0000000000280947 */ /* 0x000ff60003800000 */
[----:B--234-:R-:W2:Y:S01]  /*0bc0*/  S2R R4, SR_LANEID ;  /* 0x0000000000047919 */ /* 0x01cea20000000000 */
[----:B------:R-:W-:Y:S05]  /*0bd0*/  WARPSYNC.ALL ;  /* 0x0000000000007948 */ /* 0x000fea0003800000 */
[----:B--2---:R-:W-:-:S05]  /*0be0*/  IMAD.SHL.U32 R10, R4, 0x4, RZ ;  /* 0x00000004040a7824 */ /* 0x004fca00078e00ff */
[----:B------:R-:W2:Y:S01]  /*0bf0*/  LDS R9, [R10+UR16] ;  /* 0x000000100a097984 */ /* 0x000ea20008000800 */
[----:B------:R-:W-:-:S05]  /*0c00*/  IADD3 R4, P1, R10, UR26, RZ ;  /* 0x0000001a0a047c10 */ /* 0x000fca000ff3e0ff */
[----:B------:R-:W-:-:S05]  /*0c10*/  IMAD.X R5, RZ, RZ, UR27, P1 ;  /* 0x0000001bff057e24 */ /* 0x000fca00088e06ff */
[----:B--2---:R2:W3:Y:S01]  /*0c20*/  ATOMG.E.EXCH.STRONG.GPU PT, RZ, [R4], R9 ;  /* 0x0000000904ff73a8 */ /* 0x0044e200041ee100 */
[----:B------:R-:W-:-:S04]  /*0c30*/  DEPBAR {5,4,3,2,1,0} ;  /* 0x0000003f0000791a */ /* 0x000fc80000000000 */
[----:B------:R2:W-:Y:S01]  /*0c40*/  UTMACCTL.IV [UR26] ;  /* 0x000000001a0079b9 */ /* 0x0005e20008000000 */
[----:B------:R-:W-:Y:S01]  /*0c50*/  NOP ;  /* 0x0000000000007918 */ /* 0x000fe20000000000 */
.L_x_28:
[----:B------:R-:W-:Y:S05]  /*0c60*/  @P0 BRA `(.L_x_29) ;  /* 0x00000000000c0947 */ /* 0x000fea0003800000 */
[----:B------:R0:W-:Y:S01]  /*0c70*/  UTMACMDFLUSH ;  /* 0x00000000000079b7 */ /* 0x0001e20000000000 */
[----:B------:R-:W-:Y:S05]  /*0c80*/  @P0 BRA `(.L_x_29) ;  /* 0x0000000000040947 */ /* 0x000fea0003800000 */
[----:B------:R-:W-:-:S04]  /*0c90*/  DEPBAR.LE SB0, 0x0 ;  /* 0x000080000000791a */ /* 0x000fc80000000000 */
.L_x_29:
[----:B------:R-:W-:Y:S05]  /*0ca0*/  WARPSYNC.ALL ;  /* 0x0000000000007948 */ /* 0x000fea0003800000 */
[----:B---3--:R-:W-:Y:S06]  /*0cb0*/  BAR.SYNC.DEFER_BLOCKING 0x0 ;  /* 0x0000000000007b1d */ /* 0x008fec0000010000 */
[----:B------:R-:W-:Y:S02]  /*0cc0*/  BSSY B3, `(.L_x_30) ;  /* 0x000000b000037945 */ /* 0x000fe40003800000 */
[----:B------:R-:W-:Y:S06]  /*0cd0*/  BAR.SYNC.DEFER_BLOCKING 0x0 ;  /* 0x0000000000007b1d */ /* 0x000fec0000010000 */
[----:B------:R3:W-:Y:S01]  /*0ce0*/  @!P0 STS [R8], RZ ;  /* 0x000000ff08008388 */ /* 0x0007e20000000800 */
[----:B------:R-:W-:Y:S01]  /*0cf0*/  NOP ;  /* 0x0000000000007918 */ /* 0x000fe20000000000 */
[----:B------:R-:W-:Y:S05]  /*0d00*/  @P2 BRA `(.L_x_31) ;  /* 0x0000000000182947 */ /* 0x000fea0003800000 */
[----:B--2-4-:R-:W2:Y:S01]  /*0d10*/  LDS R4, [UR16+0x8] ;  /* 0x00000810ff047984 */ /* 0x014ea20008000800 */
[----:B---3-5:R-:W3:Y:S01]  /*0d20*/  LDC.64 R8, c[0x0][0x220] ;  /* 0x00008800ff087b82 */ /* 0x028ee20000000a00 */
[----:B------:R-:W-:Y:S02]  /*0d30*/  IMAD.MOV.U32 R5, RZ, RZ, 0x70 ;  /* 0x00000070ff057424 */ /* 0x000fe400078e00ff */
[----:B---3--:R3:W-:Y:S03]  /*0d40*/  STS.64 [UR16], R8 ;  /* 0x00000008ff007988 */ /* 0x0087e60008000a10 */
[----:B--2---:R-:W-:-:S05]  /*0d50*/  LOP3.LUT R4, R4, 0x10, R5, 0xd8, !PT ;  /* 0x0000001004047812 */ /* 0x004fca00078ed805 */
[----:B------:R3:W-:Y:S02]  /*0d60*/  STS [UR16+0x8], R4 ;  /* 0x00000804ff007988 */ /* 0x0007e40008000810 */
.L_x_31:
[----:B--2---:R-:W-:Y:S05]  /*0d70*/  BSYNC B3 ;  /* 0x0000000000037941 */ /* 0x004fea0003800000 */
.L_x_30:
[----:B------:R-:W-:Y:S04]  /*0d80*/  BSSY B4, `(.L_x_32) ;  /* 0x0000011000047945 */ /* 0x000fe80003800000 */
[----:B------:R-:W-:Y:S04]  /*0d90*/  BSSY B3, `(.L_x_33) ;  /* 0x000000e000037945 */ /* 0x000fe80003800000 */
[----:B------:R-:W-:Y:S05]  /*0da0*/  @P2 BRA `(.L_x_34) ;  /* 0x0000000000242947 */ /* 0x000fea0003800000 */
[----:B---34-:R-:W2:Y:S01]  /*0db0*/  LDS R4, [UR16+0x34] ;  /* 0x00003410ff047984 */ /* 0x018ea20008000800 */
[----:B------:R-:W-:-:S05]  /*0dc0*/  IMAD.MOV.U32 R5, RZ, RZ, 0x3f000000 ;  /* 0x3f000000ff057424 */ /* 0x000fca00078e00ff */
[----:B--2---:R-:W-:-:S05]  /*0dd0*/  LOP3.LUT R4, R4, 0xff000000, R5, 0xb8, !PT ;  /* 0xff00000004047812 */ /* 0x004fca00078eb805 */
[----:B------:R2:W-:Y:S01]  /*0de0*/  STS [UR16+0x34], R4 ;  /* 0x00003404ff007988 */ /* 0x0005e20008000810 */
[----:B------:R-:W-:Y:S05]  /*0df0*/  @P2 BRA `(.L_x_35) ;  /* 0x00000000001c2947 */ /* 0x000fea0003800000 */
[----:B--2---:R-:W2:Y:S01]  /*0e00*/  LDS R4, [UR16+0x38] ;  /* 0x00003810ff047984 */ /* 0x004ea20008000800 */
[----:B------:R-:W-:-:S05]  /*0e10*/  IMAD.MOV.U32 R5, RZ, RZ, 0x3f ;  /* 0x0000003fff057424 */ /* 0x000fca00078e00ff */
[----:B--2---:R-:W-:-:S05]  /*0e20*/  LOP3.LUT R4, R4, 0xff, R5, 0xb8, !PT ;  /* 0x000000ff04047812 */ /* 0x004fca00078eb805 */
[----:B------:R2:W-:Y:S02]  /*0e30*/  STS [UR16+0x38], R4 ;  /* 0x00003804ff007988 */ /* 0x0005e40008000810 */
.L_x_34:
[----:B------:R-:W-:Y:S05]  /*0e40*/  @P2 BREAK B3 ;  /* 0x0000000000032942 */ /* 0x000fea0003800000 */
[----:B------:R-:W-:Y:S05]  /*0e50*/  @P2 BRA `(.L_x_36) ;  /* 0x00000000000c2947 */ /* 0x000fea0003800000 */
[----:B------:R1:W-:Y:S02]  /*0e60*/  STS [UR16+0x20], R3 ;  /* 0x00002003ff007988 */ /* 0x0003e40008000810 */
.L_x_35:
[----:B------:R-:W-:Y:S05]  /*0e70*/  BSYNC B3 ;  /* 0x0000000000037941 */ /* 0x000fea0003800000 */
.L_x_33:
[----:B------:R1:W-:Y:S02]  /*0e80*/  @!P2 STS [UR16+0x24], R2 ;  /* 0x00002402ff00a988 */ /* 0x0003e40008000810 */
.L_x_36:
[----:B------:R-:W-:Y:S05]  /*0e90*/  BSYNC B4 ;  /* 0x0000000000047941 */ /* 0x000fea0003800000 */
.L_x_32:
[----:B------:R-:W-:Y:S05]  /*0ea0*/  WARPSYNC.ALL ;  /* 0x0000000000007948 */ /* 0x000fea0003800000 */
[----:B------:R-:W-:Y:S04]  /*0eb0*/  BSSY B4, `(.L_x_37) ;  /* 0x000000e000047945 */ /* 0x000fe80003800000 */
[----:B------:R-:W-:Y:S05]  /*0ec0*/  @P2 BRA `(.L_x_38) ;  /* 0x0000000000302947 */ /* 0x000fea0003800000 */
[----:B-1----:R-:W1:Y:S01]  /*0ed0*/  LDS R3, [UR16+0x34] ;  /* 0x00003410ff037984 */ /* 0x002e620008000800 */
[----:B--234-:R-:W2:Y:S03]  /*0ee0*/  LDC.64 R4, c[0x0][0x248] ;  /* 0x00009200ff047b82 */ /* 0x01cea60000000a00 */
        /* <DEDUP_REMOVED lines=10> */
.L_x_38:
[----:B------:R-:W-:Y:S05]  /*0f90*/  BSYNC B4 ;  /* 0x0000000000047941 */ /* 0x000fea0003800000 */
.L_x_37:
[----:B------:R-:W-:Y:S04]  /*0fa0*/  BSSY B4, `(.L_x_39) ;  /* 0x000001a000047945 */ /* 0x000fe80003800000 */
[----:B------:R-:W-:Y:S04]  /*0fb0*/  BSSY B5, `(.L_x_40) ;  /* 0x0000015000057945 */ /* 0x000fe80003800000 */
[----:B------:R-:W-:Y:S05]  /*0fc0*/  @P2 BRA `(.L_x_41) ;  /* 0x0000000000202947 */ /* 0x000fea0003800000 */
[----:B-12---:R-:W1:Y:S02]  /*0fd0*/  LDS R2, [UR16+0x34] ;  /* 0x00003410ff027984 */ /* 0x006e640008000800 */
[----:B-1----:R-:W-:-:S05]  /*0fe0*/  LOP3.LUT R2, R2, 0x38, RZ, 0xb8, !PT ;  /* 0x0000003802027812 */ /* 0x002fca00078eb8ff */
[----:B------:R1:W-:Y:S01]  /*0ff0*/  STS [UR16+0x34], R2 ;  /* 0x00003402ff007988 */ /* 0x0003e20008000810 */
[----:B------:R-:W-:Y:S05]  /*1000*/  @P2 BRA `(.L_x_42) ;  /* 0x0000000000202947 */ /* 0x000fea0003800000 */
[----:B-1----:R-:W1:Y:S01]  /*1010*/  LDS R2, [UR16+0x8] ;  /* 0x00000810ff027984 */ /* 0x002e620008000800 */
[----:B------:R-:W-:-:S05]  /*1020*/  IMAD.MOV.U32 R3, RZ, RZ, 0x780 ;  /* 0x00000780ff037424 */ /* 0x000fca00078e00ff */
[----:B-1----:R-:W-:-:S05]  /*1030*/  LOP3.LUT R2, R2, 0x300, R3, 0xd8, !PT ;  /* 0x0000030002027812 */ /* 0x002fca00078ed803 */
[----:B------:R1:W-:Y:S02]  /*1040*/  STS [UR16+0x8], R2 ;  /* 0x00000802ff007988 */ /* 0x0003e40008000810 */
.L_x_41:
[----:B------:R-:W-:Y:S05]  /*1050*/  @P2 BRA `(.L_x_43) ;  /* 0x0000000000282947 */ /* 0x000fea0003800000 */
[----:B-12---:R-:W1:Y:S02]  /*1060*/  LDS R2, [UR16+0x8] ;  /* 0x00000810ff027984 */ /* 0x006e640008000800 */
[----:B-1----:R-:W-:-:S05]  /*1070*/  LOP3.LUT R2, R2, 0x1800, RZ, 0xb8, !PT ;  /* 0x0000180002027812 */ /* 0x002fca00078eb8ff */
[----:B------:R2:W-:Y:S02]  /*1080*/  STS [UR16+0x8], R2 ;  /* 0x00000802ff007988 */ /* 0x0005e40008000810 */
.L_x_42:
[----:B------:R-:W-:Y:S05]  /*1090*/  @P2 BREAK B5 ;  /* 0x0000000000052942 */ /* 0x000fea0003800000 */
[----:B------:R-:W-:Y:S05]  /*10a0*/  @P2 BRA `(.L_x_44) ;  /* 0x0000000000242947 */ /* 0x000fea0003800000 */
[----:B-12---:R-:W1:Y:S01]  /*10b0*/  LDS R2, [UR16+0x8] ;  /* 0x00000810ff027984 */ /* 0x006e620008000800 */
[----:B------:R-:W-:-:S05]  /*10c0*/  IMAD.MOV.U32 R3, RZ, RZ, 0x6000 ;  /* 0x00006000ff037424 */ /* 0x000fca00078e00ff */
[----:B-1----:R-:W-:-:S04]  /*10d0*/  LOP3.LUT R2, R2, 0x6000, R3, 0xd8, !PT ;  /* 0x0000600002027812 */ /* 0x002fc800078ed803 */
[----:B------:R-:W-:-:S05]  /*10e0*/  LOP3.LUT R2, R2, 0x400000, RZ, 0xb8, !PT ;  /* 0x0040000002027812 */ /* 0x000fca00078eb8ff */
[----:B------:R1:W-:Y:S02]  /*10f0*/  STS [UR16+0x8], R2 ;  /* 0x00000802ff007988 */ /* 0x0003e40008000810 */
.L_x_43:
[----:B------:R-:W-:Y:S05]  /*1100*/  BSYNC B5 ;  /* 0x0000000000057941 */ /* 0x000fea0003800000 */
.L_x_40:
[----:B-12---:R-:W1:Y:S02]  /*1110*/  @!P2 LDS R2, [UR16+0x8] ;  /* 0x00000810ff02a984 */ /* 0x006e640008000800 */
[----:B-1----:R-:W-:-:S05]  /*1120*/  @!P2 LOP3.LUT R2, R2, 0x8000, RZ, 0xb8, !PT ;  /* 0x000080000202a812 */ /* 0x002fca00078eb8ff */
[----:B------:R1:W-:Y:S02]  /*1130*/  @!P2 STS [UR16+0x8], R2 ;  /* 0x00000802ff00a988 */ /* 0x0003e40008000810 */
.L_x_44:
[----:B------:R-:W-:Y:S05]  /*1140*/  BSYNC B4 ;  /* 0x0000000000047941 */ /* 0x000fea0003800000 */
.L_x_39:
[----:B------:R-:W-:Y:S05]  /*1150*/  WARPSYNC.ALL ;  /* 0x0000000000007948 */ /* 0x000fea0003800000 */
[----:B------:R-:W-:-:S04]  /*1160*/  UIADD3 UR5, UR5, 0x100, URZ ;  /* 0x0000010005057890 */ /* 0x000fc8000fffe03f */
[----:B------:R-:W-:-:S04]  /*1170*/  UIADD3 UR28, UP0, UR5, UR28, URZ ;  /* 0x0000001c051c7290 */ /* 0x000fc8000ff1e03f */
[----:B------:R-:W-:Y:S01]  /*1180*/  ULEA.HI.X.SX32 UR29, UR5, UR29, 0x1, UP0 ;  /* 0x0000001d051d7291 */ /* 0x000fe200080f0e3f */
[----:B------:R-:W-:Y:S11]  /*1190*/  @P0 BRA `(.L_x_45) ;  /* 0x0000000000280947 */ /* 0x000ff60003800000 */
[----:B-12---:R-:W3:Y:S01]  /*11a0*/  S2R R2, SR_LANEID ;  /* 0x0000000000027919 */ /* 0x006ee20000000000 */
[----:B------:R-:W-:Y:S05]  /*11b0*/  WARPSYNC.ALL ;  /* 0x0000000000007948 */ /* 0x000fea0003800000 */
[----:B---34-:R-:W-:-:S05]  /*11c0*/  IMAD.SHL.U32 R4, R2, 0x4, RZ ;  /* 0x0000000402047824 */ /* 0x018fca00078e00ff */
[----:B------:R-:W1:Y:S01]  /*11d0*/  LDS R5, [R4+UR16] ;  /* 0x0000001004057984 */ /* 0x000e620008000800 */
[----:B------:R-:W-:-:S05]  /*11e0*/  IADD3 R2, P1, R4, UR28, RZ ;  /* 0x0000001c04027c10 */ /* 0x000fca000ff3e0ff */
[----:B------:R-:W-:-:S05]  /*11f0*/  IMAD.X R3, RZ, RZ, UR29, P1 ;  /* 0x0000001dff037e24 */ /* 0x000fca00088e06ff */
[----:B-1----:R1:W2:Y:S01]  /*1200*/  ATOMG.E.EXCH.STRONG.GPU PT, RZ, [R2], R5 ;  /* 0x0000000502ff73a8 */ /* 0x0022a200041ee100 */
[----:B------:R-:W-:-:S04]  /*1210*/  DEPBAR {5,4,3,2,1,0} ;  /* 0x0000003f0000791a */ /* 0x000fc80000000000 */
[----:B------:R1:W-:Y:S01]  /*1220*/  UTMACCTL.IV [UR28] ;  /* 0x000000001c0079b9 */ /* 0x0003e20008000000 */
[----:B------:R-:W-:Y:S01]  /*1230*/  NOP ;  /* 0x0000000000007918 */ /* 0x000fe20000000000 */
.L_x_45:
[----:B------:R-:W-:Y:S05]  /*1240*/  @P0 BRA `(.L_x_46) ;  /* 0x00000000000c0947 */ /* 0x000fea0003800000 */
[----:B------:R0:W-:Y:S01]  /*1250*/  UTMACMDFLUSH ;  /* 0x00000000000079b7 */ /* 0x0001e20000000000 */
[----:B------:R-:W-:Y:S05]  /*1260*/  @P0 BRA `(.L_x_46) ;  /* 0x0000000000040947 */ /* 0x000fea0003800000 */
[----:B------:R-:W-:-:S04]  /*1270*/  DEPBAR.LE SB0, 0x0 ;  /* 0x000080000000791a */ /* 0x000fc80000000000 */
.L_x_46:
[----:B------:R-:W-:Y:S05]  /*1280*/  WARPSYNC.ALL ;  /* 0x0000000000007948 */ /* 0x000fea0003800000 */
[----:B--2---:R-:W-:Y:S01]  /*1290*/  BAR.SYNC.DEFER_BLOCKING 0x0 ;  /* 0x0000000000007b1d */ /* 0x004fe20000010000 */
[----:B------:R-:W-:Y:S01]  /*12a0*/  ISETP.GE.AND P0, PT, R7, 0x1, PT ;  /* 0x000000010700780c */ /* 0x000fe20003f06270 */
[----:B------:R-:W-:Y:S01]  /*12b0*/  USHF.L.U32 UR15, UR30, 0x6, URZ ;  /* 0x000000061e0f7899 */ /* 0x000fe2000800063f */
[----:B------:R-:W-:Y:S02]  /*12c0*/  CS2R R24, SRZ ;  /* 0x0000000000187805 */ /* 0x000fe4000001ff00 */
[----:B------:R-:W-:-:S02]  /*12d0*/  CS2R R26, SRZ ;  /* 0x00000000001a7805 */ /* 0x000fc4000001ff00 */
[----:B------:R-:W-:Y:S01]  /*12e0*/  CS2R R28, SRZ ;  /* 0x00000000001c7805 */ /* 0x000fe2000001ff00 */
[----:B------:R-:W-:Y:S01]  /*12f0*/  VOTEU.ALL UP0, P2 ;  /* 0x00000000003f7886 */ /* 0x000fe20001000000 */
[----:B------:R-:W-:Y:S01]  /*1300*/  UMOV UR6, 0x1 ;  /* 0x0000000100067882 */ /* 0x000fe20000000000 */
[----:B------:R-:W-:Y:S01]  /*1310*/  VOTEU.ALL UP1, P2 ;  /* 0x00000000003f7886 */ /* 0x000fe20001020000 */
[----:B------:R-:W-:Y:S01]  /*1320*/  VOTEU.ALL UP2, P2 ;  /* 0x00000000003f7886 */ /* 0x000fe20001040000 */
[----:B------:R-:W-:Y:S01]  /*1330*/  CS2R R30, SRZ ;  /* 0x00000000001e7805 */ /* 0x000fe2000001ff00 */
[----:B------:R-:W-:-:S04]  /*1340*/  @!UP0 UIADD3 UR8, -UR6, 0x100000, URZ ;  /* 0x0010000006088890 */ /* 0x000fc8000fffe13f */
[----:B------:R-:W-:Y:S02]  /*1350*/  @!UP0 USHF.L.U32 UR9, UR8, 0xb, URZ ;  /* 0x0000000b08098899 */ /* 0x000fe4000800063f */
[----:B------:R-:W-:Y:S01]  /*1360*/  @!UP0 USHF.L.U32 UR8, UR8, 0x1, URZ ;  /* 0x0000000108088899 */ /* 0x000fe2000800063f */
        /* <DEDUP_REMOVED lines=9> */
[----:B------:R-:W-:Y:S01]  /*1400*/  VOTEU.ALL UP0, P2 ;  /* 0x00000000003f7886 */ /* 0x000fe20001000000 */
[----:B------:R-:W-:Y:S01]  /*1410*/  CS2R R38, SRZ ;  /* 0x0000000000267805 */ /* 0x000fe2000001ff00 */
[----:B------:R-:W2:Y:S03]  /*1420*/  FENCE.VIEW.ASYNC.S ;  /* 0x00000000000073c6 */ /* 0x000ea60000000000 */
[----:B--2---:R-:W2:Y:S02]  /*1430*/  @!UP0 SYNCS.EXCH.64 URZ, [UR16+0x6000], UR8 ;  /* 0x00600008103f85b2 */ /* 0x004ea40008000100 */
[----:B--2---:R-:W-:Y:S06]  /*1440*/  BAR.SYNC.DEFER_BLOCKING 0x0 ;  /* 0x0000000000007b1d */ /* 0x004fec0000010000 */
[----:B------:R2:W4:Y:S02]  /*1450*/  @!UP1 SYNCS.EXCH.64 URZ, [UR16+0x6008], UR10 ;  /* 0x0060080a103f95b2 */ /* 0x0005240008000100 */
[----:B----4-:R-:W-:Y:S01]  /*1460*/  BAR.SYNC.DEFER_BLOCKING 0x0 ;  /* 0x0000000000007b1d */ /* 0x010fe20000010000 */
[----:B--2---:R-:W-:-:S05]  /*1470*/  USHF.L.U32 UR11, UR31, 0x6, URZ ;  /* 0x000000061f0b7899 */ /* 0x004fca000800063f */
[----:B------:R2:W4:Y:S01]  /*1480*/  @!UP2 SYNCS.EXCH.64 URZ, [UR16+0x6010], UR6 ;  /* 0x00601006103fa5b2 */ /* 0x0005220008000100 */
[----:B------:R-:W-:Y:S06]  /*1490*/  @!P0 BRA `(.L_x_47) ;  /* 0x0000000400288947 */ /* 0x000fec0003800000 */
[----:B---3--:R-:W3:Y:S01]  /*14a0*/  LDC R4, c[0x0][0x230] ;  /* 0x00008c00ff047b82 */ /* 0x008ee20000000800 */
[----:B-1----:R-:W-:Y:S02]  /*14b0*/  SHF.R.U32.HI R2, RZ, 0x5, R0 ;  /* 0x00000005ff027819 */ /* 0x002fe40000011600 */
[----:B------:R-:W-:Y:S02]  /*14c0*/  CS2R R24, SRZ ;  /* 0x0000000000187805 */ /* 0x000fe4000001ff00 */
[----:B------:R-:W-:Y:S02]  /*14d0*/  CS2R R26, SRZ ;  /* 0x00000000001a7805 */ /* 0x000fe4000001ff00 */
[----:B------:R-:W-:Y:S02]  /*14e0*/  CS2R R28, SRZ ;  /* 0x00000000001c7805 */ /* 0x000fe4000001ff00 */
[----:B------:R-:W-:Y:S02]  /*14f0*/  R2UR UR32, R2 ;  /* 0x00000000022072ca */ /* 0x000fe400000e0000 */
[----:B------:R-:W-:-:S02]  /*1500*/  CS2R R30, SRZ ;  /* 0x00000000001e7805 */ /* 0x000fc4000001ff00 */
[----:B------:R-:W-:Y:S02]  /*1510*/  CS2R R32, SRZ ;  /* 0x0000000000207805 */ /* 0x000fe4000001ff00 */
[----:B------:R-:W-:Y:S02]  /*1520*/  CS2R R34, SRZ ;  /* 0x0000000000227805 */ /* 0x000fe4000001ff00 */
[----:B------:R-:W-:Y:S02]  /*1530*/  CS2R R36, SRZ ;  /* 0x0000000000247805 */ /* 0x000fe4000001ff00 */
[----:B------:R-:W-:Y:S01]  /*1540*/  CS2R R38, SRZ ;  /* 0x0000000000267805 */ /* 0x000fe2000001ff00 */
[----:B------:R-:W-:Y:S01]  /*1550*/  UMOV UR5, URZ ;  /* 0x0000003f00057c82 */ /* 0x000fe20008000000 */
[----:B------:R-:W-:-:S05]  /*1560*/  UMOV UR10, URZ ;  /* 0x0000003f000a7c82 */ /* 0x000fca0008000000 */
.L_x_49:
[----:B----4-:R-:W-:Y:S01]  /*1570*/  BAR.SYNC.DEFER_BLOCKING 0x0 ;  /* 0x0000000000007b1d */ /* 0x010fe20000010000 */
[----:B------:R-:W-:Y:S01]  /*1580*/  ULEA UR33, UR5, UR16, 0x3 ;  /* 0x0000001005217291 */ /* 0x000fe2000f8e183f */
[----:B------:R-:W-:Y:S01]  /*1590*/  @!P2 IMAD.MOV.U32 R3, RZ, RZ, 0x2000 ;  /* 0x00002000ff03a424 */ /* 0x000fe200078e00ff */
[----:B------:R-:W-:Y:S01]  /*15a0*/  ELECT P1, URZ, PT ;  /* 0x00000000003f782f */ /* 0x000fe20003820000 */
[----:B------:R-:W-:Y:S01]  /*15b0*/  IMAD.U32 R2, RZ, RZ, UR4 ;  /* 0x00000004ff027e24 */ /* 0x000fe2000f8e00ff */
[----:B------:R-:W-:Y:S02]  /*15c0*/  ULEA UR8, UR5, UR16, 0xc ;  /* 0x0000001005087291 */ /* 0x000fe4000f8e603f */
[----:B------:R-:W-:Y:S02]  /*15d0*/  ISETP.LT.U32.AND P1, PT, R6, 0x20, P1 ;  /* 0x000000200600780c */ /* 0x000fe40000f21070 */
[----:B------:R-:W-:Y:S02]  /*15e0*/  ELECT P0, URZ, PT ;  /* 0x00000000003f782f */ /* 0x000fe40003800000 */
[----:B------:R-:W-:Y:S01]  /*15f0*/  SHF.L.U32 R2, R2, 0x1f, RZ ;  /* 0x0000001f02027819 */ /* 0x000fe200000006ff */
[----:B------:R-:W-:Y:S01]  /*1600*/  UIADD3 UR12, UR8, 0x3000, URZ ;  /* 0x00003000080c7890 */ /* 0x000fe2000fffe03f */
[----:B------:R-:W-:Y:S01]  /*1610*/  ISETP.LT.U32.AND P0, PT, R6, 0x20, P0 ;  /* 0x000000200600780c */ /* 0x000fe20000701070 */
[----:B------:R-:W-:Y:S01]  /*1620*/  UMOV UR14, UR10 ;  /* 0x0000000a000e7c82 */ /* 0x000fe20008000000 */
[----:B------:R-:W-:-:S02]  /*1630*/  USHF.L.U32 UR17, UR32, 0x5, URZ ;  /* 0x0000000520117899 */ /* 0x000fc4000800063f */
[----:B------:R-:W-:Y:S02]  /*1640*/  USHF.R.U32.HI UR20, URZ, 0x4, UR8 ;  /* 0x000000043f147899 */ /* 0x000fe40008011608 */
[----:B------:R-:W-:Y:S01]  /*1650*/  ULOP3.LUT UR17, UR17, 0x80, URZ, 0xc0, !UPT ;  /* 0x0000008011117892 */ /* 0x000fe2000f8ec03f */
[----:B------:R-:W-:Y:S01]  /*1660*/  VOTEU.ANY UP0, P1 ;  /* 0x00000000003f7886 */ /* 0x000fe20000800100 */
[----:B------:R-:W-:Y:S02]  /*1670*/  VOTEU.ANY UP2, P1 ;  /* 0x00000000003f7886 */ /* 0x000fe40000840100 */
[----:B------:R-:W-:Y:S01]  /*1680*/  ULEA.HI UR17, UR12, UR17, URZ, 0x1c ;  /* 0x000000110c117291 */ /* 0x000fe2000f8fe03f */
[----:B------:R1:W-:Y:S01]  /*1690*/  @!P2 SYNCS.ARRIVE.TRANS64 RZ, [UR33+0x6000], R3 ;  /* 0x00600003ffffa9a7 */ /* 0x0003e20008000021 */
[----:B------:R4:W-:Y:S06]  /*16a0*/  MEMBAR.ALL.CTA ;  /* 0x0000000000007992 */ /* 0x0009ec0000008000 */
[----:B----4-:R-:W4:Y:S01]  /*16b0*/  FENCE.VIEW.ASYNC.S ;  /* 0x00000000000073c6 */ /* 0x010f220000000000 */
[----:B------:R-:W-:Y:S01]  /*16c0*/  @UP0 UIADD3 UR9, UR33, 0x6000, URZ ;  /* 0x0000600021090890 */ /* 0x000fe2000fffe03f */
[----:B--2---:R-:W-:Y:S01]  /*16d0*/  @UP0 UMOV UR6, UR24 ;  /* 0x0000001800060c82 */ /* 0x004fe20008000000 */
[----:B------:R-:W-:Y:S01]  /*16e0*/  @UP0 UMOV UR7, UR25 ;  /* 0x0000001900070c82 */ /* 0x000fe20008000000 */
[----:B----4-:R-:W-:Y:S01]  /*16f0*/  VOTEU.ANY UP1, P0 ;  /* 0x00000000003f7886 */ /* 0x010fe20000020100 */
[----:B------:R-:W-:Y:S01]  /*1700*/  VOTEU.ANY UP3, P0 ;  /* 0x00000000003f7886 */ /* 0x000fe20000060100 */
[----:B------:R-:W-:-:S02]  /*1710*/  ULOP3.LUT UR17, UR17, 0x3fff, URZ, 0xc0, !UPT ;  /* 0x00003fff11117892 */ /* 0x000fc4000f8ec03f */
[----:B------:R-:W-:Y:S02]  /*1720*/  USGXT.U32 UR20, UR20, 0xe ;  /* 0x0000000e1414789a */ /* 0x000fe40008000000 */
[----:B------:R-:W-:Y:S01]  /*1730*/  @UP1 UIADD3 UR13, UR33, 0x6000, URZ ;  /* 0x00006000210d1890 */ /* 0x000fe2000fffe03f */
[----:B------:R-:W-:Y:S01]  /*1740*/  @UP1 UMOV UR18, UR26 ;  /* 0x0000001a00121c82 */ /* 0x000fe20008000000 */
[----:B------:R-:W-:Y:S01]  /*1750*/  @UP1 UMOV UR19, UR27 ;  /* 0x0000001b00131c82 */ /* 0x000fe20008000000 */
[----:B------:R-:W-:Y:S01]  /*1760*/  UMOV UR21, 0x80000020 ;  /* 0x8000002000157882 */ /* 0x000fe20000000000 */
[----:B------:R-:W-:Y:S01]  /*1770*/  UMOV UR22, UR17 ;  /* 0x0000001100167c82 */ /* 0x000fe20008000000 */
[----:B------:R-:W-:Y:S01]  /*1780*/  UMOV UR23, 0x80000020 ;  /* 0x8000002000177882 */ /* 0x000fe20000000000 */
[----:B------:R-:W-:Y:S06]  /*1790*/  BAR.SYNC.DEFER_BLOCKING 0x0 ;  /* 0x0000000000007b1d */ /* 0x000fec0000010000 */
[----:B------:R1:W-:Y:S02]  /*17a0*/  @UP2 UTMALDG.2D [UR8], [UR6] ;  /* 0x00000008060025b4 */ /* 0x0003e40008008000 */
[----:B------:R-:W-:Y:S06]  /*17b0*/  BAR.SYNC.DEFER_BLOCKING 0x0 ;  /* 0x0000000000007b1d */ /* 0x000fec0000010000 */
[----:B------:R1:W-:Y:S02]  /*17c0*/  @UP3 UTMALDG.2D [UR12], [UR18] ;  /* 0x0000000c120035b4 */ /* 0x0003e40008008000 */
[----:B------:R-:W-:Y:S06]  /*17d0*/  BAR.SYNC.DEFER_BLOCKING 0x0 ;  /* 0x0000000000007b1d */ /* 0x000fec0000010000 */
[----:B------:R-:W2:Y:S02]  /*17e0*/  SYNCS.PHASECHK.TRANS64.TRYWAIT P0, [UR33+0x6000], R2 ;  /* 0x00600002ff0075a7 */ /* 0x000ea40008000161 */
[----:B-12---:R-:W-:Y:S05]  /*17f0*/  @!P0 BRA `(.L_x_48) ;  /* 0x0000000400088947 */ /* 0x006fea0003800000 */
.L_x_50:
[----:B------:R-:W-:Y:S02]  /*1800*/  WARPGROUP.DEPBAR.LE gsb0, 0x0 ;  /* 0x00008000000079c5 */ /* 0x000fe40000010000 */
[----:B------:R-:W-:Y:S01]  /*1810*/  WARPGROUP.ARRIVE ;  /* 0x00000000000079c5 */ /* 0x000fe20000000000 */
[----:B------:R-:W-:Y:S01]  /*1820*/  UIADD3 UR10, UR10, 0x20, URZ ;  /* 0x000000200a0a7890 */ /* 0x000fe2000fffe03f */
[----:B------:R-:W-:Y:S01]  /*1830*/  UMOV UR6, UR20 ;  /* 0x0000001400067c82 */ /* 0x000fe20008000000 */
[----:B------:R-:W-:Y:S01]  /*1840*/  UMOV UR7, URZ ;  /* 0x0000003f00077c82 */ /* 0x000fe20008000000 */
[----:B------:R-:W-:Y:S02]  /*1850*/  UIADD3 UR5, UR5, 0x1, URZ ;  /* 0x0000000105057890 */ /* 0x000fe4000fffe03f */
[----:B------:R-:W-:Y:S01]  /*1860*/  HGMMA.64x32x16.F32 R24, gdesc[UR20], R24 ;  /* 0x00600000141879f0 */ /* 0x000fe20008700818 */
[----:B------:R-:W-:Y:S01]  /*1870*/  UMOV UR22, 0xfffffffe ;  /* 0xfffffffe00167882 */ /* 0x000fe20000000000 */
[----:B------:R-:W-:Y:S01]  /*1880*/  UMOV UR23, 0x7fffffdf ;  /* 0x7fffffdf00177882 */ /* 0x000fe20000000000 */
[----:B---3--:R-:W-:Y:S01]  /*1890*/  ISETP.LE.AND P0, PT, R4, UR10, PT ;  /* 0x0000000a04007c0c */ /* 0x008fe2000bf03270 */
[----:B------:R-:W-:-:S02]  /*18a0*/  UIADD3.64 UR20, UR6, -UR22, URZ ;  /* 0x8000001606147297 */ /* 0x000fc4000fffe03f */
[----:B------:R-:W-:Y:S01]  /*18b0*/  UISETP.NE.U32.AND UP0, UPT, UR5, 0x3, UPT ;  /* 0x000000030500788c */ /* 0x000fe2000bf05070 */
[----:B------:R-:W-:Y:S01]  /*18c0*/  UMOV UR6, UR17 ;  /* 0x0000001100067c82 */ /* 0x000fe20008000000 */
[----:B------:R-:W-:Y:S02]  /*18d0*/  UMOV UR7, URZ ;  /* 0x0000003f00077c82 */ /* 0x000fe40008000000 */
[----:B------:R-:W-:Y:S02]  /*18e0*/  USEL UR5, UR5, URZ, UP0 ;  /* 0x0000003f05057287 */ /* 0x000fe40008000000 */
[----:B------:R-:W-:Y:S02]  /*18f0*/  UIADD3.64 UR22, UR6, -UR22, URZ ;  /* 0x8000001606167297 */ /* 0x000fe4000fffe03f */
[----:B------:R-:W-:-:S04]  /*1900*/  USEL UR6, URZ, 0x1, UP0 ;  /* 0x000000013f067887 */ /* 0x000fc80008000000 */
[----:B------:R-:W-:-:S03]  /*1910*/  ULOP3.LUT UR4, UR4, UR6, URZ, 0x3c, !UPT ;  /* 0x0000000604047292 */ /* 0x000fc6000f8e3c3f */
[----:B------:R-:W-:Y:S01]  /*1920*/  HGMMA.64x32x16.F32 R24, gdesc[UR20], R24, gsb0 ;  /* 0x00600000141879f0 */ /* 0x000fe20008000818 */
[----:B------:R-:W-:Y:S08]  /*1930*/  @!P0 BRA `(.L_x_49) ;  /* 0xfffffffc000c8947 */ /* 0x000ff0000383ffff */
.L_x_47:
[----:B------:R-:W-:Y:S02]  /*1940*/  WARPGROUP.DEPBAR.LE gsb0, 0x0 ;  /* 0x00008000000079c5 */ /* 0x000fe40000010000 */
[----:B----4-:R-:W-:Y:S01]  /*1950*/  BAR.SYNC.DEFER_BLOCKING 0x0 ;  /* 0x0000000000007b1d */ /* 0x010fe20000010000 */
[C---:B-1----:R-:W-:Y:S01]  /*1960*/  IMAD.SHL.U32 R2, R0.reuse, 0x40, RZ ;  /* 0x0000004000027824 */ /* 0x042fe200078e00ff */
[----:B---3--:R-:W-:Y:S01]  /*1970*/  SHF.R.U32.HI R4, RZ, 0x1, R0 ;  /* 0x00000001ff047819 */ /* 0x008fe20000011600 */
[----:B------:R-:W-:Y:S01]  /*1980*/  IMAD.SHL.U32 R3, R0, 0x10, RZ ;  /* 0x0000001000037824 */ /* 0x000fe200078e00ff */
[----:B------:R-:W-:Y:S02]  /*1990*/  F2FP.F16.F32.PACK_AB R24, R25, R24 ;  /* 0x000000181918723e */ /* 0x000fe400000000ff */
[----:B------:R-:W-:Y:S02]  /*19a0*/  ELECT P0, URZ, PT ;  /* 0x00000000003f782f */ /* 0x000fe40003800000 */
[----:B------:R-:W-:Y:S01]  /*19b0*/  LOP3.LUT R2, R2, 0x1800, RZ, 0xc0, !PT ;  /* 0x0000180002027812 */ /* 0x000fe200078ec0ff */
[----:B------:R-:W-:Y:S01]  /*19c0*/  UMOV UR17, UR15 ;  /* 0x0000000f00117c82 */ /* 0x000fe20008000000 */
[----:B------:R-:W-:Y:S01]  /*19d0*/  LOP3.LUT R5, R4, 0x40, RZ, 0xc0, !PT ;  /* 0x0000004004057812 */ /* 0x000fe200078ec0ff */
[----:B------:R-:W-:Y:S01]  /*19e0*/  UMOV UR18, UR11 ;  /* 0x0000000b00127c82 */ /* 0x000fe20008000000 */
[----:B------:R-:W-:-:S02]  /*19f0*/  LOP3.LUT R2, R2, 0x70, R3, 0xf8, !PT ;  /* 0x0000007002027812 */ /* 0x000fc400078ef803 */
[----:B------:R-:W-:Y:S01]  /*1a00*/  LOP3.LUT R5, R5, 0x10, R0, 0xf8, !PT ;  /* 0x0000001005057812 */ /* 0x000fe200078ef800 */
[----:B------:R-:W-:Y:S01]  /*1a10*/  IMAD.SHL.U32 R0, R0, 0x80, RZ ;  /* 0x0000008000007824 */ /* 0x000fe200078e00ff */
[----:B------:R-:W-:Y:S02]  /*1a20*/  F2FP.F16.F32.PACK_AB R25, R27, R26 ;  /* 0x0000001a1b19723e */ /* 0x000fe400000000ff */
[----:B------:R-:W-:Y:S02]  /*1a30*/  LOP3.LUT R5, R2, R5, RZ, 0x3c, !PT ;  /* 0x0000000502057212 */ /* 0x000fe400078e3cff */
[----:B------:R-:W-:Y:S02]  /*1a40*/  F2FP.F16.F32.PACK_AB R32, R33, R32 ;  /* 0x000000202120723e */ /* 0x000fe400000000ff */
[----:B------:R-:W-:Y:S02]  /*1a50*/  LOP3.LUT R0, R5, 0x780, R0, 0xf8, !PT ;  /* 0x0000078005007812 */ /* 0x000fe400078ef800 */
[----:B------:R-:W-:Y:S01]  /*1a60*/  F2FP.F16.F32.PACK_AB R26, R29, R28 ;  /* 0x0000001c1d1a723e */ /* 0x000fe200000000ff */
[----:B------:R-:W1:Y:S02]  /*1a70*/  @!P2 SYNCS.CCTL.IV [UR16+0x6000] ;  /* 0x00600000ff00a9b1 */ /* 0x000e640008000010 */
[----:B-1----:R-:W-:Y:S01]  /*1a80*/  BAR.SYNC.DEFER_BLOCKING 0x0 ;  /* 0x0000000000007b1d */ /* 0x002fe20000010000 */
[C---:B------:R-:W-:Y:S01]  /*1a90*/  LOP3.LUT R2, R0.reuse, 0x20, RZ, 0x3c, !PT ;  /* 0x0000002000027812 */ /* 0x040fe200078e3cff */
[----:B------:R-:W-:Y:S01]  /*1aa0*/  VIADD R0, R0, UR16 ;  /* 0x0000001000007c36 */ /* 0x000fe20008000000 */
[----:B------:R-:W-:-:S02]  /*1ab0*/  F2FP.F16.F32.PACK_AB R27, R31, R30 ;  /* 0x0000001e1f1b723e */ /* 0x000fc400000000ff */
[----:B------:R-:W-:Y:S01]  /*1ac0*/  F2FP.F16.F32.PACK_AB R33, R35, R34 ;  /* 0x000000222321723e */ /* 0x000fe200000000ff */
[----:B------:R-:W-:Y:S01]  /*1ad0*/  VIADD R2, R2, UR16 ;  /* 0x0000001002027c36 */ /* 0x000fe20008000000 */
[----:B------:R-:W-:Y:S02]  /*1ae0*/  F2FP.F16.F32.PACK_AB R34, R37, R36 ;  /* 0x000000242522723e */ /* 0x000fe400000000ff */
[----:B------:R-:W-:Y:S02]  /*1af0*/  F2FP.F16.F32.PACK_AB R35, R39, R38 ;  /* 0x000000262723723e */ /* 0x000fe400000000ff */
[----:B------:R-:W-:Y:S01]  /*1b00*/  ISETP.LT.U32.AND P0, PT, R6, 0x20, P0 ;  /* 0x000000200600780c */ /* 0x000fe20000701070 */
[----:B------:R-:W1:Y:S02]  /*1b10*/  @!P2 SYNCS.CCTL.IV [UR16+0x6008] ;  /* 0x00600800ff00a9b1 */ /* 0x000e640008000010 */
[----:B-1----:R-:W-:Y:S10]  /*1b20*/  BAR.SYNC.DEFER_BLOCKING 0x0 ;  /* 0x0000000000007b1d */ /* 0x002ff40000010000 */
[----:B------:R-:W-:Y:S01]  /*1b30*/  VOTEU.ANY UP0, P0 ;  /* 0x00000000003f7886 */ /* 0x000fe20000000100 */
[----:B------:R-:W-:-:S04]  /*1b40*/  VOTEU.ANY UP1, P0 ;  /* 0x00000000003f7886 */ /* 0x000fc80000020100 */
[----:B--2---:R-:W-:Y:S01]  /*1b50*/  @UP0 UMOV UR6, UR28 ;  /* 0x0000001c00060c82 */ /* 0x004fe20008000000 */
[----:B------:R-:W-:Y:S01]  /*1b60*/  @UP0 UMOV UR7, UR29 ;  /* 0x0000001d00070c82 */ /* 0x000fe20008000000 */
[----:B------:R-:W1:Y:S02]  /*1b70*/  @!P2 SYNCS.CCTL.IV [UR16+0x6010] ;  /* 0x00601000ff00a9b1 */ /* 0x000e640008000010 */
[----:B-1----:R-:W-:Y:S04]  /*1b80*/  STSM.16.M88.4 [R0], R24 ;  /* 0x0000001800007844 */ /* 0x002fe80000000200 */
[----:B------:R-:W-:Y:S01]  /*1b90*/  STSM.16.M88.4 [R2], R32 ;  /* 0x0000002002007844 */ /* 0x000fe20000000200 */
[----:B------:R1:W-:Y:S06]  /*1ba0*/  MEMBAR.ALL.CTA ;  /* 0x0000000000007992 */ /* 0x0003ec0000008000 */
[----:B-1----:R-:W1:Y:S02]  /*1bb0*/  FENCE.VIEW.ASYNC.S ;  /* 0x00000000000073c6 */ /* 0x002e640000000000 */
[----:B-1----:R-:W-:Y:S06]  /*1bc0*/  BAR.SYNC.DEFER_BLOCKING 0x0 ;  /* 0x0000000000007b1d */ /* 0x002fec0000010000 */
[----:B------:R1:W-:Y:S01]  /*1bd0*/  @UP1 UTMASTG.2D [UR16], [UR6] ;  /* 0x00000010060013b5 */ /* 0x0003e20008008000 */
[----:B------:R0:W-:Y:S01]  /*1be0*/  UTMACMDFLUSH ;  /* 0x00000000000079b7 */ /* 0x0001e20000000000 */
[----:B------:R-:W-:-:S04]  /*1bf0*/  DEPBAR.LE SB0, 0x0 ;  /* 0x000080000000791a */ /* 0x000fc80000000000 */
[----:B------:R-:W-:Y:S06]  /*1c00*/  BAR.SYNC.DEFER_BLOCKING 0x0 ;  /* 0x0000000000007b1d */ /* 0x000fec0000010000 */
[----:B-1----:R-:W-:Y:S05]  /*1c10*/  EXIT ;  /* 0x000000000000794d */ /* 0x002fea0003800000 */
.L_x_48:
[----:B------:R-:W1:Y:S02]  /*1c20*/  SYNCS.PHASECHK.TRANS64.TRYWAIT P0, [UR33+0x6000], R2 ;  /* 0x00600002ff0075a7 */ /* 0x000e640008000161 */
[----:B-1----:R-:W-:Y:S05]  /*1c30*/  @!P0 BRA `(.L_x_48) ;  /* 0xfffffffc00f88947 */ /* 0x002fea000383ffff */
[----:B------:R-:W-:Y:S05]  /*1c40*/  BRA `(.L_x_50) ;  /* 0xfffffff800ec7947 */ /* 0x000fea000383ffff */
.L_x_51:
[----:B------:R-:W-:-:S00]  /*1c50*/  BRA `(.L_x_51) ;  /* 0xfffffffc00fc7947 */ /* 0x000fc0000383ffff */
[----:B------:R-:W-:-:S00]  /*1c60*/  NOP ;  /* 0x0000000000007918 */ /* 0x000fc00000000000 */
        /* <DEDUP_REMOVED lines=9> */
.L_x_52:


//--------------------- .nv.shared.gluon_wgmma    --------------------------
	.section	.nv.shared.gluon_wgmma,"aw",@nobits
	.sectionflags	@""
	.align	16
	.zero		1024


//--------------------- .nv.shared.reserved.0     --------------------------
	.section	.nv.shared.reserved.0,"aw",@nobits
	.weak		__nv_reservedSMEM_offset_0_alias
	.size		__nv_reservedSMEM_offset_0_alias, 0, 0
	.other		__nv_reservedSMEM_offset_0_alias,@"STO_CUDA_RESERVED_SHARED STV_DEFAULT"
__nv_reservedSMEM_offset_0_alias:
	.zero		0


//--------------------- .nv.constant0.gluon_wgmma --------------------------
	.section	.nv.constant0.gluon_wgmma,"a",@progbits
	.sectionflags	@""
	.align	4
.nv.constant0.gluon_wgmma:
	.zero		608


//--------------------- SYMBOLS --------------------------

	.type		.nv.reservedSmem.offset0,@object
	.size		.nv.reservedSmem.offset0,0x4
